//
// Generated by NVIDIA NVVM Compiler
//
// Compiler Build ID: CL-36424714
// Cuda compilation tools, release 13.0, V13.0.88
// Based on NVVM 20.0.0
//

.version 9.0
.target sm_100
.address_size 64

	// .globl	_Z3addPiS_S_i
// _ZZ10add_sharedPiS_S_iE5a_tmp has been demoted
// _ZZ10add_sharedPiS_S_iE5b_tmp has been demoted
// _ZZ10add_sharedPiS_S_iE5c_tmp has been demoted
// _ZZ10sub_sharedPiS_S_iE5a_tmp has been demoted
// _ZZ10sub_sharedPiS_S_iE5b_tmp has been demoted
// _ZZ10sub_sharedPiS_S_iE5c_tmp has been demoted
// _ZZ11mult_sharedPiS_S_iE5a_tmp has been demoted
// _ZZ11mult_sharedPiS_S_iE5b_tmp has been demoted
// _ZZ11mult_sharedPiS_S_iE5c_tmp has been demoted
// _ZZ10mod_sharedPiS_S_iE5a_tmp has been demoted
// _ZZ10mod_sharedPiS_S_iE5b_tmp has been demoted
// _ZZ10mod_sharedPiS_S_iE5c_tmp has been demoted

.visible .entry _Z3addPiS_S_i(
	.param .u64 .ptr .align 1 _Z3addPiS_S_i_param_0,
	.param .u64 .ptr .align 1 _Z3addPiS_S_i_param_1,
	.param .u64 .ptr .align 1 _Z3addPiS_S_i_param_2,
	.param .u32 _Z3addPiS_S_i_param_3
)
{
	.reg .pred 	%p<2>;
	.reg .b32 	%r<9>;
	.reg .b64 	%rd<11>;

	ld.param.u64 	%rd1, [_Z3addPiS_S_i_param_0];
	ld.param.u64 	%rd2, [_Z3addPiS_S_i_param_1];
	ld.param.u64 	%rd3, [_Z3addPiS_S_i_param_2];
	ld.param.u32 	%r2, [_Z3addPiS_S_i_param_3];
	mov.u32 	%r3, %ctaid.x;
	mov.u32 	%r4, %ntid.x;
	mov.u32 	%r5, %tid.x;
	mad.lo.s32 	%r1, %r3, %r4, %r5;
	setp.ge.s32 	%p1, %r1, %r2;
	@%p1 bra 	$L__BB0_2;
	cvta.to.global.u64 	%rd4, %rd1;
	cvta.to.global.u64 	%rd5, %rd2;
	cvta.to.global.u64 	%rd6, %rd3;
	mul.wide.s32 	%rd7, %r1, 4;
	add.s64 	%rd8, %rd4, %rd7;
	ld.global.u32 	%r6, [%rd8];
	add.s64 	%rd9, %rd5, %rd7;
	ld.global.u32 	%r7, [%rd9];
	add.s32 	%r8, %r7, %r6;
	add.s64 	%rd10, %rd6, %rd7;
	st.global.u32 	[%rd10], %r8;
$L__BB0_2:
	ret;

}
	// .globl	_Z3subPiS_S_i
.visible .entry _Z3subPiS_S_i(
	.param .u64 .ptr .align 1 _Z3subPiS_S_i_param_0,
	.param .u64 .ptr .align 1 _Z3subPiS_S_i_param_1,
	.param .u64 .ptr .align 1 _Z3subPiS_S_i_param_2,
	.param .u32 _Z3subPiS_S_i_param_3
)
{
	.reg .pred 	%p<2>;
	.reg .b32 	%r<9>;
	.reg .b64 	%rd<11>;

	ld.param.u64 	%rd1, [_Z3subPiS_S_i_param_0];
	ld.param.u64 	%rd2, [_Z3subPiS_S_i_param_1];
	ld.param.u64 	%rd3, [_Z3subPiS_S_i_param_2];
	ld.param.u32 	%r2, [_Z3subPiS_S_i_param_3];
	mov.u32 	%r3, %ctaid.x;
	mov.u32 	%r4, %ntid.x;
	mov.u32 	%r5, %tid.x;
	mad.lo.s32 	%r1, %r3, %r4, %r5;
	setp.ge.s32 	%p1, %r1, %r2;
	@%p1 bra 	$L__BB1_2;
	cvta.to.global.u64 	%rd4, %rd1;
	cvta.to.global.u64 	%rd5, %rd2;
	cvta.to.global.u64 	%rd6, %rd3;
	mul.wide.s32 	%rd7, %r1, 4;
	add.s64 	%rd8, %rd4, %rd7;
	ld.global.u32 	%r6, [%rd8];
	add.s64 	%rd9, %rd5, %rd7;
	ld.global.u32 	%r7, [%rd9];
	sub.s32 	%r8, %r6, %r7;
	add.s64 	%rd10, %rd6, %rd7;
	st.global.u32 	[%rd10], %r8;
$L__BB1_2:
	ret;

}
	// .globl	_Z4multPiS_S_i
.visible .entry _Z4multPiS_S_i(
	.param .u64 .ptr .align 1 _Z4multPiS_S_i_param_0,
	.param .u64 .ptr .align 1 _Z4multPiS_S_i_param_1,
	.param .u64 .ptr .align 1 _Z4multPiS_S_i_param_2,
	.param .u32 _Z4multPiS_S_i_param_3
)
{
	.reg .pred 	%p<2>;
	.reg .b32 	%r<9>;
	.reg .b64 	%rd<11>;

	ld.param.u64 	%rd1, [_Z4multPiS_S_i_param_0];
	ld.param.u64 	%rd2, [_Z4multPiS_S_i_param_1];
	ld.param.u64 	%rd3, [_Z4multPiS_S_i_param_2];
	ld.param.u32 	%r2, [_Z4multPiS_S_i_param_3];
	mov.u32 	%r3, %ctaid.x;
	mov.u32 	%r4, %ntid.x;
	mov.u32 	%r5, %tid.x;
	mad.lo.s32 	%r1, %r3, %r4, %r5;
	setp.ge.s32 	%p1, %r1, %r2;
	@%p1 bra 	$L__BB2_2;
	cvta.to.global.u64 	%rd4, %rd1;
	cvta.to.global.u64 	%rd5, %rd2;
	cvta.to.global.u64 	%rd6, %rd3;
	mul.wide.s32 	%rd7, %r1, 4;
	add.s64 	%rd8, %rd4, %rd7;
	ld.global.u32 	%r6, [%rd8];
	add.s64 	%rd9, %rd5, %rd7;
	ld.global.u32 	%r7, [%rd9];
	mul.lo.s32 	%r8, %r7, %r6;
	add.s64 	%rd10, %rd6, %rd7;
	st.global.u32 	[%rd10], %r8;
$L__BB2_2:
	ret;

}
	// .globl	_Z3modPiS_S_i
.visible .entry _Z3modPiS_S_i(
	.param .u64 .ptr .align 1 _Z3modPiS_S_i_param_0,
	.param .u64 .ptr .align 1 _Z3modPiS_S_i_param_1,
	.param .u64 .ptr .align 1 _Z3modPiS_S_i_param_2,
	.param .u32 _Z3modPiS_S_i_param_3
)
{
	.reg .pred 	%p<2>;
	.reg .b32 	%r<9>;
	.reg .b64 	%rd<11>;

	ld.param.u64 	%rd1, [_Z3modPiS_S_i_param_0];
	ld.param.u64 	%rd2, [_Z3modPiS_S_i_param_1];
	ld.param.u64 	%rd3, [_Z3modPiS_S_i_param_2];
	ld.param.u32 	%r2, [_Z3modPiS_S_i_param_3];
	mov.u32 	%r3, %ctaid.x;
	mov.u32 	%r4, %ntid.x;
	mov.u32 	%r5, %tid.x;
	mad.lo.s32 	%r1, %r3, %r4, %r5;
	setp.ge.s32 	%p1, %r1, %r2;
	@%p1 bra 	$L__BB3_2;
	cvta.to.global.u64 	%rd4, %rd1;
	cvta.to.global.u64 	%rd5, %rd2;
	cvta.to.global.u64 	%rd6, %rd3;
	mul.wide.s32 	%rd7, %r1, 4;
	add.s64 	%rd8, %rd4, %rd7;
	ld.global.u32 	%r6, [%rd8];
	add.s64 	%rd9, %rd5, %rd7;
	ld.global.u32 	%r7, [%rd9];
	rem.s32 	%r8, %r6, %r7;
	add.s64 	%rd10, %rd6, %rd7;
	st.global.u32 	[%rd10], %r8;
$L__BB3_2:
	ret;

}
	// .globl	_Z10add_sharedPiS_S_i
.visible .entry _Z10add_sharedPiS_S_i(
	.param .u64 .ptr .align 1 _Z10add_sharedPiS_S_i_param_0,
	.param .u64 .ptr .align 1 _Z10add_sharedPiS_S_i_param_1,
	.param .u64 .ptr .align 1 _Z10add_sharedPiS_S_i_param_2,
	.param .u32 _Z10add_sharedPiS_S_i_param_3
)
{
	.reg .pred 	%p<20>;
	.reg .b32 	%r<181>;
	.reg .b64 	%rd<27>;
	// demoted variable
	.shared .align 4 .b8 _ZZ10add_sharedPiS_S_iE5a_tmp[1024];
	// demoted variable
	.shared .align 4 .b8 _ZZ10add_sharedPiS_S_iE5b_tmp[1024];
	// demoted variable
	.shared .align 4 .b8 _ZZ10add_sharedPiS_S_iE5c_tmp[1024];
	ld.param.u64 	%rd6, [_Z10add_sharedPiS_S_i_param_0];
	ld.param.u64 	%rd7, [_Z10add_sharedPiS_S_i_param_1];
	ld.param.u64 	%rd5, [_Z10add_sharedPiS_S_i_param_2];
	ld.param.u32 	%r59, [_Z10add_sharedPiS_S_i_param_3];
	cvta.to.global.u64 	%rd1, %rd6;
	cvta.to.global.u64 	%rd2, %rd7;
	mov.u32 	%r60, %ctaid.x;
	mov.u32 	%r61, %ntid.x;
	mul.lo.s32 	%r1, %r60, %r61;
	mov.u32 	%r2, %tid.x;
	add.s32 	%r3, %r1, %r2;
	setp.lt.s32 	%p1, %r59, 1;
	@%p1 bra 	$L__BB4_13;
	and.b32  	%r4, %r59, 15;
	setp.lt.u32 	%p2, %r59, 16;
	mov.b32 	%r166, 0;
	@%p2 bra 	$L__BB4_4;
	and.b32  	%r166, %r59, 2147483632;
	neg.s32 	%r164, %r166;
	add.s64 	%rd3, %rd1, 32;
	shl.b32 	%r63, %r3, 2;
	mov.u32 	%r64, _ZZ10add_sharedPiS_S_iE5a_tmp;
	add.s32 	%r65, %r63, %r64;
	add.s32 	%r162, %r65, 32;
	mov.u32 	%r163, %r3;
$L__BB4_3:
	.pragma "nounroll";
	mul.wide.s32 	%rd8, %r163, 4;
	add.s64 	%rd9, %rd3, %rd8;
	ld.global.u32 	%r66, [%rd9+-32];
	st.shared.u32 	[%r162+-32], %r66;
	ld.global.u32 	%r67, [%rd9+-28];
	st.shared.u32 	[%r162+-28], %r67;
	ld.global.u32 	%r68, [%rd9+-24];
	st.shared.u32 	[%r162+-24], %r68;
	ld.global.u32 	%r69, [%rd9+-20];
	st.shared.u32 	[%r162+-20], %r69;
	ld.global.u32 	%r70, [%rd9+-16];
	st.shared.u32 	[%r162+-16], %r70;
	ld.global.u32 	%r71, [%rd9+-12];
	st.shared.u32 	[%r162+-12], %r71;
	ld.global.u32 	%r72, [%rd9+-8];
	st.shared.u32 	[%r162+-8], %r72;
	ld.global.u32 	%r73, [%rd9+-4];
	st.shared.u32 	[%r162+-4], %r73;
	ld.global.u32 	%r74, [%rd9];
	st.shared.u32 	[%r162], %r74;
	ld.global.u32 	%r75, [%rd9+4];
	st.shared.u32 	[%r162+4], %r75;
	ld.global.u32 	%r76, [%rd9+8];
	st.shared.u32 	[%r162+8], %r76;
	ld.global.u32 	%r77, [%rd9+12];
	st.shared.u32 	[%r162+12], %r77;
	ld.global.u32 	%r78, [%rd9+16];
	st.shared.u32 	[%r162+16], %r78;
	ld.global.u32 	%r79, [%rd9+20];
	st.shared.u32 	[%r162+20], %r79;
	ld.global.u32 	%r80, [%rd9+24];
	st.shared.u32 	[%r162+24], %r80;
	ld.global.u32 	%r81, [%rd9+28];
	st.shared.u32 	[%r162+28], %r81;
	add.s32 	%r164, %r164, 16;
	add.s32 	%r163, %r163, 16;
	add.s32 	%r162, %r162, 64;
	setp.ne.s32 	%p3, %r164, 0;
	@%p3 bra 	$L__BB4_3;
$L__BB4_4:
	setp.eq.s32 	%p4, %r4, 0;
	@%p4 bra 	$L__BB4_13;
	and.b32  	%r15, %r59, 7;
	setp.lt.u32 	%p5, %r4, 8;
	@%p5 bra 	$L__BB4_7;
	add.s32 	%r82, %r166, %r3;
	mul.wide.s32 	%rd10, %r82, 4;
	add.s64 	%rd11, %rd1, %rd10;
	ld.global.u32 	%r83, [%rd11];
	shl.b32 	%r84, %r82, 2;
	mov.u32 	%r85, _ZZ10add_sharedPiS_S_iE5a_tmp;
	add.s32 	%r86, %r85, %r84;
	st.shared.u32 	[%r86], %r83;
	ld.global.u32 	%r87, [%rd11+4];
	st.shared.u32 	[%r86+4], %r87;
	ld.global.u32 	%r88, [%rd11+8];
	st.shared.u32 	[%r86+8], %r88;
	ld.global.u32 	%r89, [%rd11+12];
	st.shared.u32 	[%r86+12], %r89;
	ld.global.u32 	%r90, [%rd11+16];
	st.shared.u32 	[%r86+16], %r90;
	ld.global.u32 	%r91, [%rd11+20];
	st.shared.u32 	[%r86+20], %r91;
	ld.global.u32 	%r92, [%rd11+24];
	st.shared.u32 	[%r86+24], %r92;
	ld.global.u32 	%r93, [%rd11+28];
	st.shared.u32 	[%r86+28], %r93;
	add.s32 	%r166, %r166, 8;
$L__BB4_7:
	setp.eq.s32 	%p6, %r15, 0;
	@%p6 bra 	$L__BB4_13;
	and.b32  	%r18, %r59, 3;
	setp.lt.u32 	%p7, %r15, 4;
	@%p7 bra 	$L__BB4_10;
	add.s32 	%r94, %r166, %r3;
	mul.wide.s32 	%rd12, %r94, 4;
	add.s64 	%rd13, %rd1, %rd12;
	ld.global.u32 	%r95, [%rd13];
	shl.b32 	%r96, %r94, 2;
	mov.u32 	%r97, _ZZ10add_sharedPiS_S_iE5a_tmp;
	add.s32 	%r98, %r97, %r96;
	st.shared.u32 	[%r98], %r95;
	ld.global.u32 	%r99, [%rd13+4];
	st.shared.u32 	[%r98+4], %r99;
	ld.global.u32 	%r100, [%rd13+8];
	st.shared.u32 	[%r98+8], %r100;
	ld.global.u32 	%r101, [%rd13+12];
	st.shared.u32 	[%r98+12], %r101;
	add.s32 	%r166, %r166, 4;
$L__BB4_10:
	setp.eq.s32 	%p8, %r18, 0;
	@%p8 bra 	$L__BB4_13;
	add.s32 	%r102, %r2, %r166;
	add.s32 	%r169, %r102, %r1;
	shl.b32 	%r103, %r169, 2;
	mov.u32 	%r104, _ZZ10add_sharedPiS_S_iE5a_tmp;
	add.s32 	%r170, %r104, %r103;
	neg.s32 	%r168, %r18;
$L__BB4_12:
	.pragma "nounroll";
	mul.wide.s32 	%rd14, %r169, 4;
	add.s64 	%rd15, %rd1, %rd14;
	ld.global.u32 	%r105, [%rd15];
	st.shared.u32 	[%r170], %r105;
	add.s32 	%r170, %r170, 4;
	add.s32 	%r169, %r169, 1;
	add.s32 	%r168, %r168, 1;
	setp.ne.s32 	%p9, %r168, 0;
	@%p9 bra 	$L__BB4_12;
$L__BB4_13:
	setp.lt.s32 	%p10, %r59, 1;
	bar.sync 	0;
	@%p10 bra 	$L__BB4_26;
	and.b32  	%r30, %r59, 15;
	setp.lt.u32 	%p11, %r59, 16;
	mov.b32 	%r175, 0;
	@%p11 bra 	$L__BB4_17;
	and.b32  	%r175, %r59, 2147483632;
	neg.s32 	%r173, %r175;
	add.s64 	%rd4, %rd2, 32;
	shl.b32 	%r107, %r3, 2;
	mov.u32 	%r108, _ZZ10add_sharedPiS_S_iE5b_tmp;
	add.s32 	%r109, %r107, %r108;
	add.s32 	%r171, %r109, 32;
	mov.u32 	%r172, %r3;
$L__BB4_16:
	.pragma "nounroll";
	mul.wide.s32 	%rd16, %r172, 4;
	add.s64 	%rd17, %rd4, %rd16;
	ld.global.u32 	%r110, [%rd17+-32];
	st.shared.u32 	[%r171+-32], %r110;
	ld.global.u32 	%r111, [%rd17+-28];
	st.shared.u32 	[%r171+-28], %r111;
	ld.global.u32 	%r112, [%rd17+-24];
	st.shared.u32 	[%r171+-24], %r112;
	ld.global.u32 	%r113, [%rd17+-20];
	st.shared.u32 	[%r171+-20], %r113;
	ld.global.u32 	%r114, [%rd17+-16];
	st.shared.u32 	[%r171+-16], %r114;
	ld.global.u32 	%r115, [%rd17+-12];
	st.shared.u32 	[%r171+-12], %r115;
	ld.global.u32 	%r116, [%rd17+-8];
	st.shared.u32 	[%r171+-8], %r116;
	ld.global.u32 	%r117, [%rd17+-4];
	st.shared.u32 	[%r171+-4], %r117;
	ld.global.u32 	%r118, [%rd17];
	st.shared.u32 	[%r171], %r118;
	ld.global.u32 	%r119, [%rd17+4];
	st.shared.u32 	[%r171+4], %r119;
	ld.global.u32 	%r120, [%rd17+8];
	st.shared.u32 	[%r171+8], %r120;
	ld.global.u32 	%r121, [%rd17+12];
	st.shared.u32 	[%r171+12], %r121;
	ld.global.u32 	%r122, [%rd17+16];
	st.shared.u32 	[%r171+16], %r122;
	ld.global.u32 	%r123, [%rd17+20];
	st.shared.u32 	[%r171+20], %r123;
	ld.global.u32 	%r124, [%rd17+24];
	st.shared.u32 	[%r171+24], %r124;
	ld.global.u32 	%r125, [%rd17+28];
	st.shared.u32 	[%r171+28], %r125;
	add.s32 	%r173, %r173, 16;
	add.s32 	%r172, %r172, 16;
	add.s32 	%r171, %r171, 64;
	setp.ne.s32 	%p12, %r173, 0;
	@%p12 bra 	$L__BB4_16;
$L__BB4_17:
	setp.eq.s32 	%p13, %r30, 0;
	@%p13 bra 	$L__BB4_26;
	and.b32  	%r41, %r59, 7;
	setp.lt.u32 	%p14, %r30, 8;
	@%p14 bra 	$L__BB4_20;
	add.s32 	%r126, %r175, %r3;
	mul.wide.s32 	%rd18, %r126, 4;
	add.s64 	%rd19, %rd2, %rd18;
	ld.global.u32 	%r127, [%rd19];
	shl.b32 	%r128, %r126, 2;
	mov.u32 	%r129, _ZZ10add_sharedPiS_S_iE5b_tmp;
	add.s32 	%r130, %r129, %r128;
	st.shared.u32 	[%r130], %r127;
	ld.global.u32 	%r131, [%rd19+4];
	st.shared.u32 	[%r130+4], %r131;
	ld.global.u32 	%r132, [%rd19+8];
	st.shared.u32 	[%r130+8], %r132;
	ld.global.u32 	%r133, [%rd19+12];
	st.shared.u32 	[%r130+12], %r133;
	ld.global.u32 	%r134, [%rd19+16];
	st.shared.u32 	[%r130+16], %r134;
	ld.global.u32 	%r135, [%rd19+20];
	st.shared.u32 	[%r130+20], %r135;
	ld.global.u32 	%r136, [%rd19+24];
	st.shared.u32 	[%r130+24], %r136;
	ld.global.u32 	%r137, [%rd19+28];
	st.shared.u32 	[%r130+28], %r137;
	add.s32 	%r175, %r175, 8;
$L__BB4_20:
	setp.eq.s32 	%p15, %r41, 0;
	@%p15 bra 	$L__BB4_26;
	and.b32  	%r44, %r59, 3;
	setp.lt.u32 	%p16, %r41, 4;
	@%p16 bra 	$L__BB4_23;
	add.s32 	%r138, %r175, %r3;
	mul.wide.s32 	%rd20, %r138, 4;
	add.s64 	%rd21, %rd2, %rd20;
	ld.global.u32 	%r139, [%rd21];
	shl.b32 	%r140, %r138, 2;
	mov.u32 	%r141, _ZZ10add_sharedPiS_S_iE5b_tmp;
	add.s32 	%r142, %r141, %r140;
	st.shared.u32 	[%r142], %r139;
	ld.global.u32 	%r143, [%rd21+4];
	st.shared.u32 	[%r142+4], %r143;
	ld.global.u32 	%r144, [%rd21+8];
	st.shared.u32 	[%r142+8], %r144;
	ld.global.u32 	%r145, [%rd21+12];
	st.shared.u32 	[%r142+12], %r145;
	add.s32 	%r175, %r175, 4;
$L__BB4_23:
	setp.eq.s32 	%p17, %r44, 0;
	@%p17 bra 	$L__BB4_26;
	add.s32 	%r146, %r2, %r175;
	add.s32 	%r178, %r146, %r1;
	shl.b32 	%r147, %r178, 2;
	mov.u32 	%r148, _ZZ10add_sharedPiS_S_iE5b_tmp;
	add.s32 	%r179, %r148, %r147;
	neg.s32 	%r177, %r44;
$L__BB4_25:
	.pragma "nounroll";
	mul.wide.s32 	%rd22, %r178, 4;
	add.s64 	%rd23, %rd2, %rd22;
	ld.global.u32 	%r149, [%rd23];
	st.shared.u32 	[%r179], %r149;
	add.s32 	%r179, %r179, 4;
	add.s32 	%r178, %r178, 1;
	add.s32 	%r177, %r177, 1;
	setp.ne.s32 	%p18, %r177, 0;
	@%p18 bra 	$L__BB4_25;
$L__BB4_26:
	bar.sync 	0;
	setp.lt.s32 	%p19, %r3, %r59;
	@%p19 bra 	$L__BB4_28;
	shl.b32 	%r150, %r3, 2;
	mov.u32 	%r151, _ZZ10add_sharedPiS_S_iE5c_tmp;
	add.s32 	%r152, %r151, %r150;
	ld.shared.u32 	%r180, [%r152];
	bra.uni 	$L__BB4_29;
$L__BB4_28:
	shl.b32 	%r153, %r3, 2;
	mov.u32 	%r154, _ZZ10add_sharedPiS_S_iE5a_tmp;
	add.s32 	%r155, %r154, %r153;
	ld.shared.u32 	%r156, [%r155];
	mov.u32 	%r157, _ZZ10add_sharedPiS_S_iE5b_tmp;
	add.s32 	%r158, %r157, %r153;
	ld.shared.u32 	%r159, [%r158];
	add.s32 	%r180, %r159, %r156;
	mov.u32 	%r160, _ZZ10add_sharedPiS_S_iE5c_tmp;
	add.s32 	%r161, %r160, %r153;
	st.shared.u32 	[%r161], %r180;
$L__BB4_29:
	cvta.to.global.u64 	%rd24, %rd5;
	mul.wide.s32 	%rd25, %r3, 4;
	add.s64 	%rd26, %rd24, %rd25;
	st.global.u32 	[%rd26], %r180;
	ret;

}
	// .globl	_Z10sub_sharedPiS_S_i
.visible .entry _Z10sub_sharedPiS_S_i(
	.param .u64 .ptr .align 1 _Z10sub_sharedPiS_S_i_param_0,
	.param .u64 .ptr .align 1 _Z10sub_sharedPiS_S_i_param_1,
	.param .u64 .ptr .align 1 _Z10sub_sharedPiS_S_i_param_2,
	.param .u32 _Z10sub_sharedPiS_S_i_param_3
)
{
	.reg .pred 	%p<20>;
	.reg .b32 	%r<181>;
	.reg .b64 	%rd<27>;
	// demoted variable
	.shared .align 4 .b8 _ZZ10sub_sharedPiS_S_iE5a_tmp[1024];
	// demoted variable
	.shared .align 4 .b8 _ZZ10sub_sharedPiS_S_iE5b_tmp[1024];
	// demoted variable
	.shared .align 4 .b8 _ZZ10sub_sharedPiS_S_iE5c_tmp[1024];
	ld.param.u64 	%rd6, [_Z10sub_sharedPiS_S_i_param_0];
	ld.param.u64 	%rd7, [_Z10sub_sharedPiS_S_i_param_1];
	ld.param.u64 	%rd5, [_Z10sub_sharedPiS_S_i_param_2];
	ld.param.u32 	%r59, [_Z10sub_sharedPiS_S_i_param_3];
	cvta.to.global.u64 	%rd1, %rd6;
	cvta.to.global.u64 	%rd2, %rd7;
	mov.u32 	%r60, %ctaid.x;
	mov.u32 	%r61, %ntid.x;
	mul.lo.s32 	%r1, %r60, %r61;
	mov.u32 	%r2, %tid.x;
	add.s32 	%r3, %r1, %r2;
	setp.lt.s32 	%p1, %r59, 1;
	@%p1 bra 	$L__BB5_13;
	and.b32  	%r4, %r59, 15;
	setp.lt.u32 	%p2, %r59, 16;
	mov.b32 	%r166, 0;
	@%p2 bra 	$L__BB5_4;
	and.b32  	%r166, %r59, 2147483632;
	neg.s32 	%r164, %r166;
	add.s64 	%rd3, %rd1, 32;
	shl.b32 	%r63, %r3, 2;
	mov.u32 	%r64, _ZZ10sub_sharedPiS_S_iE5a_tmp;
	add.s32 	%r65, %r63, %r64;
	add.s32 	%r162, %r65, 32;
	mov.u32 	%r163, %r3;
$L__BB5_3:
	.pragma "nounroll";
	mul.wide.s32 	%rd8, %r163, 4;
	add.s64 	%rd9, %rd3, %rd8;
	ld.global.u32 	%r66, [%rd9+-32];
	st.shared.u32 	[%r162+-32], %r66;
	ld.global.u32 	%r67, [%rd9+-28];
	st.shared.u32 	[%r162+-28], %r67;
	ld.global.u32 	%r68, [%rd9+-24];
	st.shared.u32 	[%r162+-24], %r68;
	ld.global.u32 	%r69, [%rd9+-20];
	st.shared.u32 	[%r162+-20], %r69;
	ld.global.u32 	%r70, [%rd9+-16];
	st.shared.u32 	[%r162+-16], %r70;
	ld.global.u32 	%r71, [%rd9+-12];
	st.shared.u32 	[%r162+-12], %r71;
	ld.global.u32 	%r72, [%rd9+-8];
	st.shared.u32 	[%r162+-8], %r72;
	ld.global.u32 	%r73, [%rd9+-4];
	st.shared.u32 	[%r162+-4], %r73;
	ld.global.u32 	%r74, [%rd9];
	st.shared.u32 	[%r162], %r74;
	ld.global.u32 	%r75, [%rd9+4];
	st.shared.u32 	[%r162+4], %r75;
	ld.global.u32 	%r76, [%rd9+8];
	st.shared.u32 	[%r162+8], %r76;
	ld.global.u32 	%r77, [%rd9+12];
	st.shared.u32 	[%r162+12], %r77;
	ld.global.u32 	%r78, [%rd9+16];
	st.shared.u32 	[%r162+16], %r78;
	ld.global.u32 	%r79, [%rd9+20];
	st.shared.u32 	[%r162+20], %r79;
	ld.global.u32 	%r80, [%rd9+24];
	st.shared.u32 	[%r162+24], %r80;
	ld.global.u32 	%r81, [%rd9+28];
	st.shared.u32 	[%r162+28], %r81;
	add.s32 	%r164, %r164, 16;
	add.s32 	%r163, %r163, 16;
	add.s32 	%r162, %r162, 64;
	setp.ne.s32 	%p3, %r164, 0;
	@%p3 bra 	$L__BB5_3;
$L__BB5_4:
	setp.eq.s32 	%p4, %r4, 0;
	@%p4 bra 	$L__BB5_13;
	and.b32  	%r15, %r59, 7;
	setp.lt.u32 	%p5, %r4, 8;
	@%p5 bra 	$L__BB5_7;
	add.s32 	%r82, %r166, %r3;
	mul.wide.s32 	%rd10, %r82, 4;
	add.s64 	%rd11, %rd1, %rd10;
	ld.global.u32 	%r83, [%rd11];
	shl.b32 	%r84, %r82, 2;
	mov.u32 	%r85, _ZZ10sub_sharedPiS_S_iE5a_tmp;
	add.s32 	%r86, %r85, %r84;
	st.shared.u32 	[%r86], %r83;
	ld.global.u32 	%r87, [%rd11+4];
	st.shared.u32 	[%r86+4], %r87;
	ld.global.u32 	%r88, [%rd11+8];
	st.shared.u32 	[%r86+8], %r88;
	ld.global.u32 	%r89, [%rd11+12];
	st.shared.u32 	[%r86+12], %r89;
	ld.global.u32 	%r90, [%rd11+16];
	st.shared.u32 	[%r86+16], %r90;
	ld.global.u32 	%r91, [%rd11+20];
	st.shared.u32 	[%r86+20], %r91;
	ld.global.u32 	%r92, [%rd11+24];
	st.shared.u32 	[%r86+24], %r92;
	ld.global.u32 	%r93, [%rd11+28];
	st.shared.u32 	[%r86+28], %r93;
	add.s32 	%r166, %r166, 8;
$L__BB5_7:
	setp.eq.s32 	%p6, %r15, 0;
	@%p6 bra 	$L__BB5_13;
	and.b32  	%r18, %r59, 3;
	setp.lt.u32 	%p7, %r15, 4;
	@%p7 bra 	$L__BB5_10;
	add.s32 	%r94, %r166, %r3;
	mul.wide.s32 	%rd12, %r94, 4;
	add.s64 	%rd13, %rd1, %rd12;
	ld.global.u32 	%r95, [%rd13];
	shl.b32 	%r96, %r94, 2;
	mov.u32 	%r97, _ZZ10sub_sharedPiS_S_iE5a_tmp;
	add.s32 	%r98, %r97, %r96;
	st.shared.u32 	[%r98], %r95;
	ld.global.u32 	%r99, [%rd13+4];
	st.shared.u32 	[%r98+4], %r99;
	ld.global.u32 	%r100, [%rd13+8];
	st.shared.u32 	[%r98+8], %r100;
	ld.global.u32 	%r101, [%rd13+12];
	st.shared.u32 	[%r98+12], %r101;
	add.s32 	%r166, %r166, 4;
$L__BB5_10:
	setp.eq.s32 	%p8, %r18, 0;
	@%p8 bra 	$L__BB5_13;
	add.s32 	%r102, %r2, %r166;
	add.s32 	%r169, %r102, %r1;
	shl.b32 	%r103, %r169, 2;
	mov.u32 	%r104, _ZZ10sub_sharedPiS_S_iE5a_tmp;
	add.s32 	%r170, %r104, %r103;
	neg.s32 	%r168, %r18;
$L__BB5_12:
	.pragma "nounroll";
	mul.wide.s32 	%rd14, %r169, 4;
	add.s64 	%rd15, %rd1, %rd14;
	ld.global.u32 	%r105, [%rd15];
	st.shared.u32 	[%r170], %r105;
	add.s32 	%r170, %r170, 4;
	add.s32 	%r169, %r169, 1;
	add.s32 	%r168, %r168, 1;
	setp.ne.s32 	%p9, %r168, 0;
	@%p9 bra 	$L__BB5_12;
$L__BB5_13:
	setp.lt.s32 	%p10, %r59, 1;
	bar.sync 	0;
	@%p10 bra 	$L__BB5_26;
	and.b32  	%r30, %r59, 15;
	setp.lt.u32 	%p11, %r59, 16;
	mov.b32 	%r175, 0;
	@%p11 bra 	$L__BB5_17;
	and.b32  	%r175, %r59, 2147483632;
	neg.s32 	%r173, %r175;
	add.s64 	%rd4, %rd2, 32;
	shl.b32 	%r107, %r3, 2;
	mov.u32 	%r108, _ZZ10sub_sharedPiS_S_iE5b_tmp;
	add.s32 	%r109, %r107, %r108;
	add.s32 	%r171, %r109, 32;
	mov.u32 	%r172, %r3;
$L__BB5_16:
	.pragma "nounroll";
	mul.wide.s32 	%rd16, %r172, 4;
	add.s64 	%rd17, %rd4, %rd16;
	ld.global.u32 	%r110, [%rd17+-32];
	st.shared.u32 	[%r171+-32], %r110;
	ld.global.u32 	%r111, [%rd17+-28];
	st.shared.u32 	[%r171+-28], %r111;
	ld.global.u32 	%r112, [%rd17+-24];
	st.shared.u32 	[%r171+-24], %r112;
	ld.global.u32 	%r113, [%rd17+-20];
	st.shared.u32 	[%r171+-20], %r113;
	ld.global.u32 	%r114, [%rd17+-16];
	st.shared.u32 	[%r171+-16], %r114;
	ld.global.u32 	%r115, [%rd17+-12];
	st.shared.u32 	[%r171+-12], %r115;
	ld.global.u32 	%r116, [%rd17+-8];
	st.shared.u32 	[%r171+-8], %r116;
	ld.global.u32 	%r117, [%rd17+-4];
	st.shared.u32 	[%r171+-4], %r117;
	ld.global.u32 	%r118, [%rd17];
	st.shared.u32 	[%r171], %r118;
	ld.global.u32 	%r119, [%rd17+4];
	st.shared.u32 	[%r171+4], %r119;
	ld.global.u32 	%r120, [%rd17+8];
	st.shared.u32 	[%r171+8], %r120;
	ld.global.u32 	%r121, [%rd17+12];
	st.shared.u32 	[%r171+12], %r121;
	ld.global.u32 	%r122, [%rd17+16];
	st.shared.u32 	[%r171+16], %r122;
	ld.global.u32 	%r123, [%rd17+20];
	st.shared.u32 	[%r171+20], %r123;
	ld.global.u32 	%r124, [%rd17+24];
	st.shared.u32 	[%r171+24], %r124;
	ld.global.u32 	%r125, [%rd17+28];
	st.shared.u32 	[%r171+28], %r125;
	add.s32 	%r173, %r173, 16;
	add.s32 	%r172, %r172, 16;
	add.s32 	%r171, %r171, 64;
	setp.ne.s32 	%p12, %r173, 0;
	@%p12 bra 	$L__BB5_16;
$L__BB5_17:
	setp.eq.s32 	%p13, %r30, 0;
	@%p13 bra 	$L__BB5_26;
	and.b32  	%r41, %r59, 7;
	setp.lt.u32 	%p14, %r30, 8;
	@%p14 bra 	$L__BB5_20;
	add.s32 	%r126, %r175, %r3;
	mul.wide.s32 	%rd18, %r126, 4;
	add.s64 	%rd19, %rd2, %rd18;
	ld.global.u32 	%r127, [%rd19];
	shl.b32 	%r128, %r126, 2;
	mov.u32 	%r129, _ZZ10sub_sharedPiS_S_iE5b_tmp;
	add.s32 	%r130, %r129, %r128;
	st.shared.u32 	[%r130], %r127;
	ld.global.u32 	%r131, [%rd19+4];
	st.shared.u32 	[%r130+4], %r131;
	ld.global.u32 	%r132, [%rd19+8];
	st.shared.u32 	[%r130+8], %r132;
	ld.global.u32 	%r133, [%rd19+12];
	st.shared.u32 	[%r130+12], %r133;
	ld.global.u32 	%r134, [%rd19+16];
	st.shared.u32 	[%r130+16], %r134;
	ld.global.u32 	%r135, [%rd19+20];
	st.shared.u32 	[%r130+20], %r135;
	ld.global.u32 	%r136, [%rd19+24];
	st.shared.u32 	[%r130+24], %r136;
	ld.global.u32 	%r137, [%rd19+28];
	st.shared.u32 	[%r130+28], %r137;
	add.s32 	%r175, %r175, 8;
$L__BB5_20:
	setp.eq.s32 	%p15, %r41, 0;
	@%p15 bra 	$L__BB5_26;
	and.b32  	%r44, %r59, 3;
	setp.lt.u32 	%p16, %r41, 4;
	@%p16 bra 	$L__BB5_23;
	add.s32 	%r138, %r175, %r3;
	mul.wide.s32 	%rd20, %r138, 4;
	add.s64 	%rd21, %rd2, %rd20;
	ld.global.u32 	%r139, [%rd21];
	shl.b32 	%r140, %r138, 2;
	mov.u32 	%r141, _ZZ10sub_sharedPiS_S_iE5b_tmp;
	add.s32 	%r142, %r141, %r140;
	st.shared.u32 	[%r142], %r139;
	ld.global.u32 	%r143, [%rd21+4];
	st.shared.u32 	[%r142+4], %r143;
	ld.global.u32 	%r144, [%rd21+8];
	st.shared.u32 	[%r142+8], %r144;
	ld.global.u32 	%r145, [%rd21+12];
	st.shared.u32 	[%r142+12], %r145;
	add.s32 	%r175, %r175, 4;
$L__BB5_23:
	setp.eq.s32 	%p17, %r44, 0;
	@%p17 bra 	$L__BB5_26;
	add.s32 	%r146, %r2, %r175;
	add.s32 	%r178, %r146, %r1;
	shl.b32 	%r147, %r178, 2;
	mov.u32 	%r148, _ZZ10sub_sharedPiS_S_iE5b_tmp;
	add.s32 	%r179, %r148, %r147;
	neg.s32 	%r177, %r44;
$L__BB5_25:
	.pragma "nounroll";
	mul.wide.s32 	%rd22, %r178, 4;
	add.s64 	%rd23, %rd2, %rd22;
	ld.global.u32 	%r149, [%rd23];
	st.shared.u32 	[%r179], %r149;
	add.s32 	%r179, %r179, 4;
	add.s32 	%r178, %r178, 1;
	add.s32 	%r177, %r177, 1;
	setp.ne.s32 	%p18, %r177, 0;
	@%p18 bra 	$L__BB5_25;
$L__BB5_26:
	bar.sync 	0;
	setp.lt.s32 	%p19, %r3, %r59;
	@%p19 bra 	$L__BB5_28;
	shl.b32 	%r150, %r3, 2;
	mov.u32 	%r151, _ZZ10sub_sharedPiS_S_iE5c_tmp;
	add.s32 	%r152, %r151, %r150;
	ld.shared.u32 	%r180, [%r152];
	bra.uni 	$L__BB5_29;
$L__BB5_28:
	shl.b32 	%r153, %r3, 2;
	mov.u32 	%r154, _ZZ10sub_sharedPiS_S_iE5a_tmp;
	add.s32 	%r155, %r154, %r153;
	ld.shared.u32 	%r156, [%r155];
	mov.u32 	%r157, _ZZ10sub_sharedPiS_S_iE5b_tmp;
	add.s32 	%r158, %r157, %r153;
	ld.shared.u32 	%r159, [%r158];
	sub.s32 	%r180, %r156, %r159;
	mov.u32 	%r160, _ZZ10sub_sharedPiS_S_iE5c_tmp;
	add.s32 	%r161, %r160, %r153;
	st.shared.u32 	[%r161], %r180;
$L__BB5_29:
	cvta.to.global.u64 	%rd24, %rd5;
	mul.wide.s32 	%rd25, %r3, 4;
	add.s64 	%rd26, %rd24, %rd25;
	st.global.u32 	[%rd26], %r180;
	ret;

}
	// .globl	_Z11mult_sharedPiS_S_i
.visible .entry _Z11mult_sharedPiS_S_i(
	.param .u64 .ptr .align 1 _Z11mult_sharedPiS_S_i_param_0,
	.param .u64 .ptr .align 1 _Z11mult_sharedPiS_S_i_param_1,
	.param .u64 .ptr .align 1 _Z11mult_sharedPiS_S_i_param_2,
	.param .u32 _Z11mult_sharedPiS_S_i_param_3
)
{
	.reg .pred 	%p<20>;
	.reg .b32 	%r<181>;
	.reg .b64 	%rd<27>;
	// demoted variable
	.shared .align 4 .b8 _ZZ11mult_sharedPiS_S_iE5a_tmp[1024];
	// demoted variable
	.shared .align 4 .b8 _ZZ11mult_sharedPiS_S_iE5b_tmp[1024];
	// demoted variable
	.shared .align 4 .b8 _ZZ11mult_sharedPiS_S_iE5c_tmp[1024];
	ld.param.u64 	%rd6, [_Z11mult_sharedPiS_S_i_param_0];
	ld.param.u64 	%rd7, [_Z11mult_sharedPiS_S_i_param_1];
	ld.param.u64 	%rd5, [_Z11mult_sharedPiS_S_i_param_2];
	ld.param.u32 	%r59, [_Z11mult_sharedPiS_S_i_param_3];
	cvta.to.global.u64 	%rd1, %rd6;
	cvta.to.global.u64 	%rd2, %rd7;
	mov.u32 	%r60, %ctaid.x;
	mov.u32 	%r61, %ntid.x;
	mul.lo.s32 	%r1, %r60, %r61;
	mov.u32 	%r2, %tid.x;
	add.s32 	%r3, %r1, %r2;
	setp.lt.s32 	%p1, %r59, 1;
	@%p1 bra 	$L__BB6_13;
	and.b32  	%r4, %r59, 15;
	setp.lt.u32 	%p2, %r59, 16;
	mov.b32 	%r166, 0;
	@%p2 bra 	$L__BB6_4;
	and.b32  	%r166, %r59, 2147483632;
	neg.s32 	%r164, %r166;
	add.s64 	%rd3, %rd1, 32;
	shl.b32 	%r63, %r3, 2;
	mov.u32 	%r64, _ZZ11mult_sharedPiS_S_iE5a_tmp;
	add.s32 	%r65, %r63, %r64;
	add.s32 	%r162, %r65, 32;
	mov.u32 	%r163, %r3;
$L__BB6_3:
	.pragma "nounroll";
	mul.wide.s32 	%rd8, %r163, 4;
	add.s64 	%rd9, %rd3, %rd8;
	ld.global.u32 	%r66, [%rd9+-32];
	st.shared.u32 	[%r162+-32], %r66;
	ld.global.u32 	%r67, [%rd9+-28];
	st.shared.u32 	[%r162+-28], %r67;
	ld.global.u32 	%r68, [%rd9+-24];
	st.shared.u32 	[%r162+-24], %r68;
	ld.global.u32 	%r69, [%rd9+-20];
	st.shared.u32 	[%r162+-20], %r69;
	ld.global.u32 	%r70, [%rd9+-16];
	st.shared.u32 	[%r162+-16], %r70;
	ld.global.u32 	%r71, [%rd9+-12];
	st.shared.u32 	[%r162+-12], %r71;
	ld.global.u32 	%r72, [%rd9+-8];
	st.shared.u32 	[%r162+-8], %r72;
	ld.global.u32 	%r73, [%rd9+-4];
	st.shared.u32 	[%r162+-4], %r73;
	ld.global.u32 	%r74, [%rd9];
	st.shared.u32 	[%r162], %r74;
	ld.global.u32 	%r75, [%rd9+4];
	st.shared.u32 	[%r162+4], %r75;
	ld.global.u32 	%r76, [%rd9+8];
	st.shared.u32 	[%r162+8], %r76;
	ld.global.u32 	%r77, [%rd9+12];
	st.shared.u32 	[%r162+12], %r77;
	ld.global.u32 	%r78, [%rd9+16];
	st.shared.u32 	[%r162+16], %r78;
	ld.global.u32 	%r79, [%rd9+20];
	st.shared.u32 	[%r162+20], %r79;
	ld.global.u32 	%r80, [%rd9+24];
	st.shared.u32 	[%r162+24], %r80;
	ld.global.u32 	%r81, [%rd9+28];
	st.shared.u32 	[%r162+28], %r81;
	add.s32 	%r164, %r164, 16;
	add.s32 	%r163, %r163, 16;
	add.s32 	%r162, %r162, 64;
	setp.ne.s32 	%p3, %r164, 0;
	@%p3 bra 	$L__BB6_3;
$L__BB6_4:
	setp.eq.s32 	%p4, %r4, 0;
	@%p4 bra 	$L__BB6_13;
	and.b32  	%r15, %r59, 7;
	setp.lt.u32 	%p5, %r4, 8;
	@%p5 bra 	$L__BB6_7;
	add.s32 	%r82, %r166, %r3;
	mul.wide.s32 	%rd10, %r82, 4;
	add.s64 	%rd11, %rd1, %rd10;
	ld.global.u32 	%r83, [%rd11];
	shl.b32 	%r84, %r82, 2;
	mov.u32 	%r85, _ZZ11mult_sharedPiS_S_iE5a_tmp;
	add.s32 	%r86, %r85, %r84;
	st.shared.u32 	[%r86], %r83;
	ld.global.u32 	%r87, [%rd11+4];
	st.shared.u32 	[%r86+4], %r87;
	ld.global.u32 	%r88, [%rd11+8];
	st.shared.u32 	[%r86+8], %r88;
	ld.global.u32 	%r89, [%rd11+12];
	st.shared.u32 	[%r86+12], %r89;
	ld.global.u32 	%r90, [%rd11+16];
	st.shared.u32 	[%r86+16], %r90;
	ld.global.u32 	%r91, [%rd11+20];
	st.shared.u32 	[%r86+20], %r91;
	ld.global.u32 	%r92, [%rd11+24];
	st.shared.u32 	[%r86+24], %r92;
	ld.global.u32 	%r93, [%rd11+28];
	st.shared.u32 	[%r86+28], %r93;
	add.s32 	%r166, %r166, 8;
$L__BB6_7:
	setp.eq.s32 	%p6, %r15, 0;
	@%p6 bra 	$L__BB6_13;
	and.b32  	%r18, %r59, 3;
	setp.lt.u32 	%p7, %r15, 4;
	@%p7 bra 	$L__BB6_10;
	add.s32 	%r94, %r166, %r3;
	mul.wide.s32 	%rd12, %r94, 4;
	add.s64 	%rd13, %rd1, %rd12;
	ld.global.u32 	%r95, [%rd13];
	shl.b32 	%r96, %r94, 2;
	mov.u32 	%r97, _ZZ11mult_sharedPiS_S_iE5a_tmp;
	add.s32 	%r98, %r97, %r96;
	st.shared.u32 	[%r98], %r95;
	ld.global.u32 	%r99, [%rd13+4];
	st.shared.u32 	[%r98+4], %r99;
	ld.global.u32 	%r100, [%rd13+8];
	st.shared.u32 	[%r98+8], %r100;
	ld.global.u32 	%r101, [%rd13+12];
	st.shared.u32 	[%r98+12], %r101;
	add.s32 	%r166, %r166, 4;
$L__BB6_10:
	setp.eq.s32 	%p8, %r18, 0;
	@%p8 bra 	$L__BB6_13;
	add.s32 	%r102, %r2, %r166;
	add.s32 	%r169, %r102, %r1;
	shl.b32 	%r103, %r169, 2;
	mov.u32 	%r104, _ZZ11mult_sharedPiS_S_iE5a_tmp;
	add.s32 	%r170, %r104, %r103;
	neg.s32 	%r168, %r18;
$L__BB6_12:
	.pragma "nounroll";
	mul.wide.s32 	%rd14, %r169, 4;
	add.s64 	%rd15, %rd1, %rd14;
	ld.global.u32 	%r105, [%rd15];
	st.shared.u32 	[%r170], %r105;
	add.s32 	%r170, %r170, 4;
	add.s32 	%r169, %r169, 1;
	add.s32 	%r168, %r168, 1;
	setp.ne.s32 	%p9, %r168, 0;
	@%p9 bra 	$L__BB6_12;
$L__BB6_13:
	setp.lt.s32 	%p10, %r59, 1;
	bar.sync 	0;
	@%p10 bra 	$L__BB6_26;
	and.b32  	%r30, %r59, 15;
	setp.lt.u32 	%p11, %r59, 16;
	mov.b32 	%r175, 0;
	@%p11 bra 	$L__BB6_17;
	and.b32  	%r175, %r59, 2147483632;
	neg.s32 	%r173, %r175;
	add.s64 	%rd4, %rd2, 32;
	shl.b32 	%r107, %r3, 2;
	mov.u32 	%r108, _ZZ11mult_sharedPiS_S_iE5b_tmp;
	add.s32 	%r109, %r107, %r108;
	add.s32 	%r171, %r109, 32;
	mov.u32 	%r172, %r3;
$L__BB6_16:
	.pragma "nounroll";
	mul.wide.s32 	%rd16, %r172, 4;
	add.s64 	%rd17, %rd4, %rd16;
	ld.global.u32 	%r110, [%rd17+-32];
	st.shared.u32 	[%r171+-32], %r110;
	ld.global.u32 	%r111, [%rd17+-28];
	st.shared.u32 	[%r171+-28], %r111;
	ld.global.u32 	%r112, [%rd17+-24];
	st.shared.u32 	[%r171+-24], %r112;
	ld.global.u32 	%r113, [%rd17+-20];
	st.shared.u32 	[%r171+-20], %r113;
	ld.global.u32 	%r114, [%rd17+-16];
	st.shared.u32 	[%r171+-16], %r114;
	ld.global.u32 	%r115, [%rd17+-12];
	st.shared.u32 	[%r171+-12], %r115;
	ld.global.u32 	%r116, [%rd17+-8];
	st.shared.u32 	[%r171+-8], %r116;
	ld.global.u32 	%r117, [%rd17+-4];
	st.shared.u32 	[%r171+-4], %r117;
	ld.global.u32 	%r118, [%rd17];
	st.shared.u32 	[%r171], %r118;
	ld.global.u32 	%r119, [%rd17+4];
	st.shared.u32 	[%r171+4], %r119;
	ld.global.u32 	%r120, [%rd17+8];
	st.shared.u32 	[%r171+8], %r120;
	ld.global.u32 	%r121, [%rd17+12];
	st.shared.u32 	[%r171+12], %r121;
	ld.global.u32 	%r122, [%rd17+16];
	st.shared.u32 	[%r171+16], %r122;
	ld.global.u32 	%r123, [%rd17+20];
	st.shared.u32 	[%r171+20], %r123;
	ld.global.u32 	%r124, [%rd17+24];
	st.shared.u32 	[%r171+24], %r124;
	ld.global.u32 	%r125, [%rd17+28];
	st.shared.u32 	[%r171+28], %r125;
	add.s32 	%r173, %r173, 16;
	add.s32 	%r172, %r172, 16;
	add.s32 	%r171, %r171, 64;
	setp.ne.s32 	%p12, %r173, 0;
	@%p12 bra 	$L__BB6_16;
$L__BB6_17:
	setp.eq.s32 	%p13, %r30, 0;
	@%p13 bra 	$L__BB6_26;
	and.b32  	%r41, %r59, 7;
	setp.lt.u32 	%p14, %r30, 8;
	@%p14 bra 	$L__BB6_20;
	add.s32 	%r126, %r175, %r3;
	mul.wide.s32 	%rd18, %r126, 4;
	add.s64 	%rd19, %rd2, %rd18;
	ld.global.u32 	%r127, [%rd19];
	shl.b32 	%r128, %r126, 2;
	mov.u32 	%r129, _ZZ11mult_sharedPiS_S_iE5b_tmp;
	add.s32 	%r130, %r129, %r128;
	st.shared.u32 	[%r130], %r127;
	ld.global.u32 	%r131, [%rd19+4];
	st.shared.u32 	[%r130+4], %r131;
	ld.global.u32 	%r132, [%rd19+8];
	st.shared.u32 	[%r130+8], %r132;
	ld.global.u32 	%r133, [%rd19+12];
	st.shared.u32 	[%r130+12], %r133;
	ld.global.u32 	%r134, [%rd19+16];
	st.shared.u32 	[%r130+16], %r134;
	ld.global.u32 	%r135, [%rd19+20];
	st.shared.u32 	[%r130+20], %r135;
	ld.global.u32 	%r136, [%rd19+24];
	st.shared.u32 	[%r130+24], %r136;
	ld.global.u32 	%r137, [%rd19+28];
	st.shared.u32 	[%r130+28], %r137;
	add.s32 	%r175, %r175, 8;
$L__BB6_20:
	setp.eq.s32 	%p15, %r41, 0;
	@%p15 bra 	$L__BB6_26;
	and.b32  	%r44, %r59, 3;
	setp.lt.u32 	%p16, %r41, 4;
	@%p16 bra 	$L__BB6_23;
	add.s32 	%r138, %r175, %r3;
	mul.wide.s32 	%rd20, %r138, 4;
	add.s64 	%rd21, %rd2, %rd20;
	ld.global.u32 	%r139, [%rd21];
	shl.b32 	%r140, %r138, 2;
	mov.u32 	%r141, _ZZ11mult_sharedPiS_S_iE5b_tmp;
	add.s32 	%r142, %r141, %r140;
	st.shared.u32 	[%r142], %r139;
	ld.global.u32 	%r143, [%rd21+4];
	st.shared.u32 	[%r142+4], %r143;
	ld.global.u32 	%r144, [%rd21+8];
	st.shared.u32 	[%r142+8], %r144;
	ld.global.u32 	%r145, [%rd21+12];
	st.shared.u32 	[%r142+12], %r145;
	add.s32 	%r175, %r175, 4;
$L__BB6_23:
	setp.eq.s32 	%p17, %r44, 0;
	@%p17 bra 	$L__BB6_26;
	add.s32 	%r146, %r2, %r175;
	add.s32 	%r178, %r146, %r1;
	shl.b32 	%r147, %r178, 2;
	mov.u32 	%r148, _ZZ11mult_sharedPiS_S_iE5b_tmp;
	add.s32 	%r179, %r148, %r147;
	neg.s32 	%r177, %r44;
$L__BB6_25:
	.pragma "nounroll";
	mul.wide.s32 	%rd22, %r178, 4;
	add.s64 	%rd23, %rd2, %rd22;
	ld.global.u32 	%r149, [%rd23];
	st.shared.u32 	[%r179], %r149;
	add.s32 	%r179, %r179, 4;
	add.s32 	%r178, %r178, 1;
	add.s32 	%r177, %r177, 1;
	setp.ne.s32 	%p18, %r177, 0;
	@%p18 bra 	$L__BB6_25;
$L__BB6_26:
	bar.sync 	0;
	setp.lt.s32 	%p19, %r3, %r59;
	@%p19 bra 	$L__BB6_28;
	shl.b32 	%r150, %r3, 2;
	mov.u32 	%r151, _ZZ11mult_sharedPiS_S_iE5c_tmp;
	add.s32 	%r152, %r151, %r150;
	ld.shared.u32 	%r180, [%r152];
	bra.uni 	$L__BB6_29;
$L__BB6_28:
	shl.b32 	%r153, %r3, 2;
	mov.u32 	%r154, _ZZ11mult_sharedPiS_S_iE5a_tmp;
	add.s32 	%r155, %r154, %r153;
	ld.shared.u32 	%r156, [%r155];
	mov.u32 	%r157, _ZZ11mult_sharedPiS_S_iE5b_tmp;
	add.s32 	%r158, %r157, %r153;
	ld.shared.u32 	%r159, [%r158];
	mul.lo.s32 	%r180, %r159, %r156;
	mov.u32 	%r160, _ZZ11mult_sharedPiS_S_iE5c_tmp;
	add.s32 	%r161, %r160, %r153;
	st.shared.u32 	[%r161], %r180;
$L__BB6_29:
	cvta.to.global.u64 	%rd24, %rd5;
	mul.wide.s32 	%rd25, %r3, 4;
	add.s64 	%rd26, %rd24, %rd25;
	st.global.u32 	[%rd26], %r180;
	ret;

}
	// .globl	_Z10mod_sharedPiS_S_i
.visible .entry _Z10mod_sharedPiS_S_i(
	.param .u64 .ptr .align 1 _Z10mod_sharedPiS_S_i_param_0,
	.param .u64 .ptr .align 1 _Z10mod_sharedPiS_S_i_param_1,
	.param .u64 .ptr .align 1 _Z10mod_sharedPiS_S_i_param_2,
	.param .u32 _Z10mod_sharedPiS_S_i_param_3
)
{
	.reg .pred 	%p<20>;
	.reg .b32 	%r<181>;
	.reg .b64 	%rd<27>;
	// demoted variable
	.shared .align 4 .b8 _ZZ10mod_sharedPiS_S_iE5a_tmp[1024];
	// demoted variable
	.shared .align 4 .b8 _ZZ10mod_sharedPiS_S_iE5b_tmp[1024];
	// demoted variable
	.shared .align 4 .b8 _ZZ10mod_sharedPiS_S_iE5c_tmp[1024];
	ld.param.u64 	%rd6, [_Z10mod_sharedPiS_S_i_param_0];
	ld.param.u64 	%rd7, [_Z10mod_sharedPiS_S_i_param_1];
	ld.param.u64 	%rd5, [_Z10mod_sharedPiS_S_i_param_2];
	ld.param.u32 	%r59, [_Z10mod_sharedPiS_S_i_param_3];
	cvta.to.global.u64 	%rd1, %rd6;
	cvta.to.global.u64 	%rd2, %rd7;
	mov.u32 	%r60, %ctaid.x;
	mov.u32 	%r61, %ntid.x;
	mul.lo.s32 	%r1, %r60, %r61;
	mov.u32 	%r2, %tid.x;
	add.s32 	%r3, %r1, %r2;
	setp.lt.s32 	%p1, %r59, 1;
	@%p1 bra 	$L__BB7_13;
	and.b32  	%r4, %r59, 15;
	setp.lt.u32 	%p2, %r59, 16;
	mov.b32 	%r166, 0;
	@%p2 bra 	$L__BB7_4;
	and.b32  	%r166, %r59, 2147483632;
	neg.s32 	%r164, %r166;
	add.s64 	%rd3, %rd1, 32;
	shl.b32 	%r63, %r3, 2;
	mov.u32 	%r64, _ZZ10mod_sharedPiS_S_iE5a_tmp;
	add.s32 	%r65, %r63, %r64;
	add.s32 	%r162, %r65, 32;
	mov.u32 	%r163, %r3;
$L__BB7_3:
	.pragma "nounroll";
	mul.wide.s32 	%rd8, %r163, 4;
	add.s64 	%rd9, %rd3, %rd8;
	ld.global.u32 	%r66, [%rd9+-32];
	st.shared.u32 	[%r162+-32], %r66;
	ld.global.u32 	%r67, [%rd9+-28];
	st.shared.u32 	[%r162+-28], %r67;
	ld.global.u32 	%r68, [%rd9+-24];
	st.shared.u32 	[%r162+-24], %r68;
	ld.global.u32 	%r69, [%rd9+-20];
	st.shared.u32 	[%r162+-20], %r69;
	ld.global.u32 	%r70, [%rd9+-16];
	st.shared.u32 	[%r162+-16], %r70;
	ld.global.u32 	%r71, [%rd9+-12];
	st.shared.u32 	[%r162+-12], %r71;
	ld.global.u32 	%r72, [%rd9+-8];
	st.shared.u32 	[%r162+-8], %r72;
	ld.global.u32 	%r73, [%rd9+-4];
	st.shared.u32 	[%r162+-4], %r73;
	ld.global.u32 	%r74, [%rd9];
	st.shared.u32 	[%r162], %r74;
	ld.global.u32 	%r75, [%rd9+4];
	st.shared.u32 	[%r162+4], %r75;
	ld.global.u32 	%r76, [%rd9+8];
	st.shared.u32 	[%r162+8], %r76;
	ld.global.u32 	%r77, [%rd9+12];
	st.shared.u32 	[%r162+12], %r77;
	ld.global.u32 	%r78, [%rd9+16];
	st.shared.u32 	[%r162+16], %r78;
	ld.global.u32 	%r79, [%rd9+20];
	st.shared.u32 	[%r162+20], %r79;
	ld.global.u32 	%r80, [%rd9+24];
	st.shared.u32 	[%r162+24], %r80;
	ld.global.u32 	%r81, [%rd9+28];
	st.shared.u32 	[%r162+28], %r81;
	add.s32 	%r164, %r164, 16;
	add.s32 	%r163, %r163, 16;
	add.s32 	%r162, %r162, 64;
	setp.ne.s32 	%p3, %r164, 0;
	@%p3 bra 	$L__BB7_3;
$L__BB7_4:
	setp.eq.s32 	%p4, %r4, 0;
	@%p4 bra 	$L__BB7_13;
	and.b32  	%r15, %r59, 7;
	setp.lt.u32 	%p5, %r4, 8;
	@%p5 bra 	$L__BB7_7;
	add.s32 	%r82, %r166, %r3;
	mul.wide.s32 	%rd10, %r82, 4;
	add.s64 	%rd11, %rd1, %rd10;
	ld.global.u32 	%r83, [%rd11];
	shl.b32 	%r84, %r82, 2;
	mov.u32 	%r85, _ZZ10mod_sharedPiS_S_iE5a_tmp;
	add.s32 	%r86, %r85, %r84;
	st.shared.u32 	[%r86], %r83;
	ld.global.u32 	%r87, [%rd11+4];
	st.shared.u32 	[%r86+4], %r87;
	ld.global.u32 	%r88, [%rd11+8];
	st.shared.u32 	[%r86+8], %r88;
	ld.global.u32 	%r89, [%rd11+12];
	st.shared.u32 	[%r86+12], %r89;
	ld.global.u32 	%r90, [%rd11+16];
	st.shared.u32 	[%r86+16], %r90;
	ld.global.u32 	%r91, [%rd11+20];
	st.shared.u32 	[%r86+20], %r91;
	ld.global.u32 	%r92, [%rd11+24];
	st.shared.u32 	[%r86+24], %r92;
	ld.global.u32 	%r93, [%rd11+28];
	st.shared.u32 	[%r86+28], %r93;
	add.s32 	%r166, %r166, 8;
$L__BB7_7:
	setp.eq.s32 	%p6, %r15, 0;
	@%p6 bra 	$L__BB7_13;
	and.b32  	%r18, %r59, 3;
	setp.lt.u32 	%p7, %r15, 4;
	@%p7 bra 	$L__BB7_10;
	add.s32 	%r94, %r166, %r3;
	mul.wide.s32 	%rd12, %r94, 4;
	add.s64 	%rd13, %rd1, %rd12;
	ld.global.u32 	%r95, [%rd13];
	shl.b32 	%r96, %r94, 2;
	mov.u32 	%r97, _ZZ10mod_sharedPiS_S_iE5a_tmp;
	add.s32 	%r98, %r97, %r96;
	st.shared.u32 	[%r98], %r95;
	ld.global.u32 	%r99, [%rd13+4];
	st.shared.u32 	[%r98+4], %r99;
	ld.global.u32 	%r100, [%rd13+8];
	st.shared.u32 	[%r98+8], %r100;
	ld.global.u32 	%r101, [%rd13+12];
	st.shared.u32 	[%r98+12], %r101;
	add.s32 	%r166, %r166, 4;
$L__BB7_10:
	setp.eq.s32 	%p8, %r18, 0;
	@%p8 bra 	$L__BB7_13;
	add.s32 	%r102, %r2, %r166;
	add.s32 	%r169, %r102, %r1;
	shl.b32 	%r103, %r169, 2;
	mov.u32 	%r104, _ZZ10mod_sharedPiS_S_iE5a_tmp;
	add.s32 	%r170, %r104, %r103;
	neg.s32 	%r168, %r18;
$L__BB7_12:
	.pragma "nounroll";
	mul.wide.s32 	%rd14, %r169, 4;
	add.s64 	%rd15, %rd1, %rd14;
	ld.global.u32 	%r105, [%rd15];
	st.shared.u32 	[%r170], %r105;
	add.s32 	%r170, %r170, 4;
	add.s32 	%r169, %r169, 1;
	add.s32 	%r168, %r168, 1;
	setp.ne.s32 	%p9, %r168, 0;
	@%p9 bra 	$L__BB7_12;
$L__BB7_13:
	setp.lt.s32 	%p10, %r59, 1;
	bar.sync 	0;
	@%p10 bra 	$L__BB7_26;
	and.b32  	%r30, %r59, 15;
	setp.lt.u32 	%p11, %r59, 16;
	mov.b32 	%r175, 0;
	@%p11 bra 	$L__BB7_17;
	and.b32  	%r175, %r59, 2147483632;
	neg.s32 	%r173, %r175;
	add.s64 	%rd4, %rd2, 32;
	shl.b32 	%r107, %r3, 2;
	mov.u32 	%r108, _ZZ10mod_sharedPiS_S_iE5b_tmp;
	add.s32 	%r109, %r107, %r108;
	add.s32 	%r171, %r109, 32;
	mov.u32 	%r172, %r3;
$L__BB7_16:
	.pragma "nounroll";
	mul.wide.s32 	%rd16, %r172, 4;
	add.s64 	%rd17, %rd4, %rd16;
	ld.global.u32 	%r110, [%rd17+-32];
	st.shared.u32 	[%r171+-32], %r110;
	ld.global.u32 	%r111, [%rd17+-28];
	st.shared.u32 	[%r171+-28], %r111;
	ld.global.u32 	%r112, [%rd17+-24];
	st.shared.u32 	[%r171+-24], %r112;
	ld.global.u32 	%r113, [%rd17+-20];
	st.shared.u32 	[%r171+-20], %r113;
	ld.global.u32 	%r114, [%rd17+-16];
	st.shared.u32 	[%r171+-16], %r114;
	ld.global.u32 	%r115, [%rd17+-12];
	st.shared.u32 	[%r171+-12], %r115;
	ld.global.u32 	%r116, [%rd17+-8];
	st.shared.u32 	[%r171+-8], %r116;
	ld.global.u32 	%r117, [%rd17+-4];
	st.shared.u32 	[%r171+-4], %r117;
	ld.global.u32 	%r118, [%rd17];
	st.shared.u32 	[%r171], %r118;
	ld.global.u32 	%r119, [%rd17+4];
	st.shared.u32 	[%r171+4], %r119;
	ld.global.u32 	%r120, [%rd17+8];
	st.shared.u32 	[%r171+8], %r120;
	ld.global.u32 	%r121, [%rd17+12];
	st.shared.u32 	[%r171+12], %r121;
	ld.global.u32 	%r122, [%rd17+16];
	st.shared.u32 	[%r171+16], %r122;
	ld.global.u32 	%r123, [%rd17+20];
	st.shared.u32 	[%r171+20], %r123;
	ld.global.u32 	%r124, [%rd17+24];
	st.shared.u32 	[%r171+24], %r124;
	ld.global.u32 	%r125, [%rd17+28];
	st.shared.u32 	[%r171+28], %r125;
	add.s32 	%r173, %r173, 16;
	add.s32 	%r172, %r172, 16;
	add.s32 	%r171, %r171, 64;
	setp.ne.s32 	%p12, %r173, 0;
	@%p12 bra 	$L__BB7_16;
$L__BB7_17:
	setp.eq.s32 	%p13, %r30, 0;
	@%p13 bra 	$L__BB7_26;
	and.b32  	%r41, %r59, 7;
	setp.lt.u32 	%p14, %r30, 8;
	@%p14 bra 	$L__BB7_20;
	add.s32 	%r126, %r175, %r3;
	mul.wide.s32 	%rd18, %r126, 4;
	add.s64 	%rd19, %rd2, %rd18;
	ld.global.u32 	%r127, [%rd19];
	shl.b32 	%r128, %r126, 2;
	mov.u32 	%r129, _ZZ10mod_sharedPiS_S_iE5b_tmp;
	add.s32 	%r130, %r129, %r128;
	st.shared.u32 	[%r130], %r127;
	ld.global.u32 	%r131, [%rd19+4];
	st.shared.u32 	[%r130+4], %r131;
	ld.global.u32 	%r132, [%rd19+8];
	st.shared.u32 	[%r130+8], %r132;
	ld.global.u32 	%r133, [%rd19+12];
	st.shared.u32 	[%r130+12], %r133;
	ld.global.u32 	%r134, [%rd19+16];
	st.shared.u32 	[%r130+16], %r134;
	ld.global.u32 	%r135, [%rd19+20];
	st.shared.u32 	[%r130+20], %r135;
	ld.global.u32 	%r136, [%rd19+24];
	st.shared.u32 	[%r130+24], %r136;
	ld.global.u32 	%r137, [%rd19+28];
	st.shared.u32 	[%r130+28], %r137;
	add.s32 	%r175, %r175, 8;
$L__BB7_20:
	setp.eq.s32 	%p15, %r41, 0;
	@%p15 bra 	$L__BB7_26;
	and.b32  	%r44, %r59, 3;
	setp.lt.u32 	%p16, %r41, 4;
	@%p16 bra 	$L__BB7_23;
	add.s32 	%r138, %r175, %r3;
	mul.wide.s32 	%rd20, %r138, 4;
	add.s64 	%rd21, %rd2, %rd20;
	ld.global.u32 	%r139, [%rd21];
	shl.b32 	%r140, %r138, 2;
	mov.u32 	%r141, _ZZ10mod_sharedPiS_S_iE5b_tmp;
	add.s32 	%r142, %r141, %r140;
	st.shared.u32 	[%r142], %r139;
	ld.global.u32 	%r143, [%rd21+4];
	st.shared.u32 	[%r142+4], %r143;
	ld.global.u32 	%r144, [%rd21+8];
	st.shared.u32 	[%r142+8], %r144;
	ld.global.u32 	%r145, [%rd21+12];
	st.shared.u32 	[%r142+12], %r145;
	add.s32 	%r175, %r175, 4;
$L__BB7_23:
	setp.eq.s32 	%p17, %r44, 0;
	@%p17 bra 	$L__BB7_26;
	add.s32 	%r146, %r2, %r175;
	add.s32 	%r178, %r146, %r1;
	shl.b32 	%r147, %r178, 2;
	mov.u32 	%r148, _ZZ10mod_sharedPiS_S_iE5b_tmp;
	add.s32 	%r179, %r148, %r147;
	neg.s32 	%r177, %r44;
$L__BB7_25:
	.pragma "nounroll";
	mul.wide.s32 	%rd22, %r178, 4;
	add.s64 	%rd23, %rd2, %rd22;
	ld.global.u32 	%r149, [%rd23];
	st.shared.u32 	[%r179], %r149;
	add.s32 	%r179, %r179, 4;
	add.s32 	%r178, %r178, 1;
	add.s32 	%r177, %r177, 1;
	setp.ne.s32 	%p18, %r177, 0;
	@%p18 bra 	$L__BB7_25;
$L__BB7_26:
	bar.sync 	0;
	setp.lt.s32 	%p19, %r3, %r59;
	@%p19 bra 	$L__BB7_28;
	shl.b32 	%r150, %r3, 2;
	mov.u32 	%r151, _ZZ10mod_sharedPiS_S_iE5c_tmp;
	add.s32 	%r152, %r151, %r150;
	ld.shared.u32 	%r180, [%r152];
	bra.uni 	$L__BB7_29;
$L__BB7_28:
	shl.b32 	%r153, %r3, 2;
	mov.u32 	%r154, _ZZ10mod_sharedPiS_S_iE5a_tmp;
	add.s32 	%r155, %r154, %r153;
	ld.shared.u32 	%r156, [%r155];
	mov.u32 	%r157, _ZZ10mod_sharedPiS_S_iE5b_tmp;
	add.s32 	%r158, %r157, %r153;
	ld.shared.u32 	%r159, [%r158];
	rem.s32 	%r180, %r156, %r159;
	mov.u32 	%r160, _ZZ10mod_sharedPiS_S_iE5c_tmp;
	add.s32 	%r161, %r160, %r153;
	st.shared.u32 	[%r161], %r180;
$L__BB7_29:
	cvta.to.global.u64 	%rd24, %rd5;
	mul.wide.s32 	%rd25, %r3, 4;
	add.s64 	%rd26, %rd24, %rd25;
	st.global.u32 	[%rd26], %r180;
	ret;

}
	// .globl	_Z13caesar_cipherPcS_ii
.visible .entry _Z13caesar_cipherPcS_ii(
	.param .u64 .ptr .align 1 _Z13caesar_cipherPcS_ii_param_0,
	.param .u64 .ptr .align 1 _Z13caesar_cipherPcS_ii_param_1,
	.param .u32 _Z13caesar_cipherPcS_ii_param_2,
	.param .u32 _Z13caesar_cipherPcS_ii_param_3
)
{
	.reg .pred 	%p<11>;
	.reg .b16 	%rs<34>;
	.reg .b32 	%r<7>;
	.reg .b64 	%rd<11>;

	ld.param.u64 	%rd2, [_Z13caesar_cipherPcS_ii_param_0];
	ld.param.u64 	%rd3, [_Z13caesar_cipherPcS_ii_param_1];
	ld.param.u32 	%r3, [_Z13caesar_cipherPcS_ii_param_2];
	ld.param.u32 	%r2, [_Z13caesar_cipherPcS_ii_param_3];
	cvta.to.global.u64 	%rd1, %rd3;
	mov.u32 	%r4, %ctaid.x;
	mov.u32 	%r5, %ntid.x;
	mov.u32 	%r6, %tid.x;
	mad.lo.s32 	%r1, %r4, %r5, %r6;
	setp.ge.s32 	%p1, %r1, %r3;
	@%p1 bra 	$L__BB8_12;
	cvta.to.global.u64 	%rd4, %rd2;
	cvt.s64.s32 	%rd5, %r1;
	add.s64 	%rd6, %rd4, %rd5;
	ld.global.u8 	%rs32, [%rd6];
	setp.lt.s32 	%p2, %r2, 1;
	@%p2 bra 	$L__BB8_7;
	add.s16 	%rs20, %rs32, -97;
	and.b16  	%rs21, %rs20, 255;
	setp.gt.u16 	%p7, %rs21, 25;
	@%p7 bra 	$L__BB8_4;
	cvt.u16.u32 	%rs28, %r2;
	add.s16 	%rs29, %rs32, %rs28;
	cvt.s16.s8 	%rs30, %rs29;
	setp.gt.s16 	%p10, %rs30, 122;
	add.s16 	%rs31, %rs29, -26;
	selp.b16 	%rs32, %rs31, %rs29, %p10;
	bra.uni 	$L__BB8_6;
$L__BB8_4:
	add.s16 	%rs22, %rs32, -65;
	and.b16  	%rs23, %rs22, 255;
	setp.gt.u16 	%p8, %rs23, 25;
	@%p8 bra 	$L__BB8_6;
	cvt.u16.u32 	%rs24, %r2;
	add.s16 	%rs25, %rs32, %rs24;
	cvt.s16.s8 	%rs26, %rs25;
	setp.gt.s16 	%p9, %rs26, 90;
	add.s16 	%rs27, %rs25, -26;
	selp.b16 	%rs32, %rs27, %rs25, %p9;
$L__BB8_6:
	add.s64 	%rd10, %rd1, %rd5;
	st.global.u8 	[%rd10], %rs32;
	bra.uni 	$L__BB8_12;
$L__BB8_7:
	add.s16 	%rs8, %rs32, -97;
	and.b16  	%rs9, %rs8, 255;
	setp.gt.u16 	%p3, %rs9, 25;
	@%p3 bra 	$L__BB8_9;
	cvt.u16.u32 	%rs16, %r2;
	add.s16 	%rs17, %rs32, %rs16;
	cvt.s16.s8 	%rs18, %rs17;
	setp.lt.s16 	%p6, %rs18, 65;
	add.s16 	%rs19, %rs17, 26;
	selp.b16 	%rs32, %rs19, %rs17, %p6;
	bra.uni 	$L__BB8_11;
$L__BB8_9:
	add.s16 	%rs10, %rs32, -65;
	and.b16  	%rs11, %rs10, 255;
	setp.gt.u16 	%p4, %rs11, 25;
	@%p4 bra 	$L__BB8_11;
	cvt.u16.u32 	%rs12, %r2;
	add.s16 	%rs13, %rs32, %rs12;
	cvt.s16.s8 	%rs14, %rs13;
	setp.lt.s16 	%p5, %rs14, 65;
	add.s16 	%rs15, %rs13, 26;
	selp.b16 	%rs32, %rs15, %rs13, %p5;
$L__BB8_11:
	add.s64 	%rd8, %rd1, %rd5;
	st.global.u8 	[%rd8], %rs32;
$L__BB8_12:
	ret;

}


// ===== COMPILED SASS (sm_100) =====

	.target	sm_100

	.elftype	@"ET_EXEC"


//--------------------- .note.nv.tkinfo           --------------------------
	.section	.note.nv.tkinfo,"",@"SHT_NOTE"
	.sectionflags	@"SHF_NOTE_NV_TKINFO"
	.tkinfo
        /*0018*/ 	.word	0x00000002
        /*0030*/ 	.string	""
        /*0030*/ 	.string	"ptxas"
        /*0030*/ 	.string	"Cuda compilation tools, release 13.0, V13.0.88"
        /*0030*/ 	.string	"Build cuda_13.0.r13.0/compiler.36424714_0"
        /*0030*/ 	.string	"-arch sm_100 -m 64 "



//--------------------- .note.nv.cuinfo           --------------------------
	.section	.note.nv.cuinfo,"",@"SHT_NOTE"
	.sectionflags	@"SHF_NOTE_NV_CUINFO"
        /*0018*/ 	.short	0x0002
        /*001a*/ 	.short	0x0064
        /*001c*/ 	.short	0x0082
	.zero		2


//--------------------- .nv.info                  --------------------------
	.section	.nv.info,"",@"SHT_CUDA_INFO"
	.align	4


	//----- nvinfo : EIATTR_REGCOUNT
	.align		4
        /*0000*/ 	.byte	0x04, 0x2f
        /*0002*/ 	.short	(.L_1 - .L_0)
	.align		4
.L_0:
        /*0004*/ 	.word	index@(_Z3addPiS_S_i)
        /*0008*/ 	.word	0x0000000c


	//----- nvinfo : EIATTR_FRAME_SIZE
	.align		4
.L_1:
        /*000c*/ 	.byte	0x04, 0x11
        /*000e*/ 	.short	(.L_3 - .L_2)
	.align		4
.L_2:
        /*0010*/ 	.word	index@(_Z3addPiS_S_i)
        /*0014*/ 	.word	0x00000000


	//----- nvinfo : EIATTR_REGCOUNT
	.align		4
.L_3:
        /*0018*/ 	.byte	0x04, 0x2f
        /*001a*/ 	.short	(.L_5 - .L_4)
	.align		4
.L_4:
        /*001c*/ 	.word	index@(_Z3subPiS_S_i)
        /*0020*/ 	.word	0x0000000c


	//----- nvinfo : EIATTR_FRAME_SIZE
	.align		4
.L_5:
        /*0024*/ 	.byte	0x04, 0x11
        /*0026*/ 	.short	(.L_7 - .L_6)
	.align		4
.L_6:
        /*0028*/ 	.word	index@(_Z3subPiS_S_i)
        /*002c*/ 	.word	0x00000000


	//----- nvinfo : EIATTR_REGCOUNT
	.align		4
.L_7:
        /*0030*/ 	.byte	0x04, 0x2f
        /*0032*/ 	.short	(.L_9 - .L_8)
	.align		4
.L_8:
        /*0034*/ 	.word	index@(_Z4multPiS_S_i)
        /*0038*/ 	.word	0x0000000c


	//----- nvinfo : EIATTR_FRAME_SIZE
	.align		4
.L_9:
        /*003c*/ 	.byte	0x04, 0x11
        /*003e*/ 	.short	(.L_11 - .L_10)
	.align		4
.L_10:
        /*0040*/ 	.word	index@(_Z4multPiS_S_i)
        /*0044*/ 	.word	0x00000000


	//----- nvinfo : EIATTR_REGCOUNT
	.align		4
.L_11:
        /*0048*/ 	.byte	0x04, 0x2f
        /*004a*/ 	.short	(.L_13 - .L_12)
	.align		4
.L_12:
        /*004c*/ 	.word	index@(_Z3modPiS_S_i)
        /*0050*/ 	.word	0x0000000d


	//----- nvinfo : EIATTR_FRAME_SIZE
	.align		4
.L_13:
        /*0054*/ 	.byte	0x04, 0x11
        /*0056*/ 	.short	(.L_15 - .L_14)
	.align		4
.L_14:
        /*0058*/ 	.word	index@(_Z3modPiS_S_i)
        /*005c*/ 	.word	0x00000000


	//----- nvinfo : EIATTR_REGCOUNT
	.align		4
.L_15:
        /*0060*/ 	.byte	0x04, 0x2f
        /*0062*/ 	.short	(.L_17 - .L_16)
	.align		4
.L_16:
        /*0064*/ 	.word	index@(_Z10add_sharedPiS_S_i)
        /*0068*/ 	.word	0x00000020


	//----- nvinfo : EIATTR_FRAME_SIZE
	.align		4
.L_17:
        /*006c*/ 	.byte	0x04, 0x11
        /*006e*/ 	.short	(.L_19 - .L_18)
	.align		4
.L_18:
        /*0070*/ 	.word	index@(_Z10add_sharedPiS_S_i)
        /*0074*/ 	.word	0x00000000


	//----- nvinfo : EIATTR_REGCOUNT
	.align		4
.L_19:
        /*0078*/ 	.byte	0x04, 0x2f
        /*007a*/ 	.short	(.L_21 - .L_20)
	.align		4
.L_20:
        /*007c*/ 	.word	index@(_Z10sub_sharedPiS_S_i)
        /*0080*/ 	.word	0x00000020


	//----- nvinfo : EIATTR_FRAME_SIZE
	.align		4
.L_21:
        /*0084*/ 	.byte	0x04, 0x11
        /*0086*/ 	.short	(.L_23 - .L_22)
	.align		4
.L_22:
        /*0088*/ 	.word	index@(_Z10sub_sharedPiS_S_i)
        /*008c*/ 	.word	0x00000000


	//----- nvinfo : EIATTR_REGCOUNT
	.align		4
.L_23:
        /*0090*/ 	.byte	0x04, 0x2f
        /*0092*/ 	.short	(.L_25 - .L_24)
	.align		4
.L_24:
        /*0094*/ 	.word	index@(_Z11mult_sharedPiS_S_i)
        /*0098*/ 	.word	0x00000020


	//----- nvinfo : EIATTR_FRAME_SIZE
	.align		4
.L_25:
        /*009c*/ 	.byte	0x04, 0x11
        /*009e*/ 	.short	(.L_27 - .L_26)
	.align		4
.L_26:
        /*00a0*/ 	.word	index@(_Z11mult_sharedPiS_S_i)
        /*00a4*/ 	.word	0x00000000


	//----- nvinfo : EIATTR_REGCOUNT
	.align		4
.L_27:
        /*00a8*/ 	.byte	0x04, 0x2f
        /*00aa*/ 	.short	(.L_29 - .L_28)
	.align		4
.L_28:
        /*00ac*/ 	.word	index@(_Z10mod_sharedPiS_S_i)
        /*00b0*/ 	.word	0x00000020


	//----- nvinfo : EIATTR_FRAME_SIZE
	.align		4
.L_29:
        /*00b4*/ 	.byte	0x04, 0x11
        /*00b6*/ 	.short	(.L_31 - .L_30)
	.align		4
.L_30:
        /*00b8*/ 	.word	index@(_Z10mod_sharedPiS_S_i)
        /*00bc*/ 	.word	0x00000000


	//----- nvinfo : EIATTR_REGCOUNT
	.align		4
.L_31:
        /*00c0*/ 	.byte	0x04, 0x2f
        /*00c2*/ 	.short	(.L_33 - .L_32)
	.align		4
.L_32:
        /*00c4*/ 	.word	index@(_Z13caesar_cipherPcS_ii)
        /*00c8*/ 	.word	0x00000008


	//----- nvinfo : EIATTR_FRAME_SIZE
	.align		4
.L_33:
        /*00cc*/ 	.byte	0x04, 0x11
        /*00ce*/ 	.short	(.L_35 - .L_34)
	.align		4
.L_34:
        /*00d0*/ 	.word	index@(_Z13caesar_cipherPcS_ii)
        /*00d4*/ 	.word	0x00000000


	//----- nvinfo : EIATTR_MIN_STACK_SIZE
	.align		4
.L_35:
        /*00d8*/ 	.byte	0x04, 0x12
        /*00da*/ 	.short	(.L_37 - .L_36)
	.align		4
.L_36:
        /*00dc*/ 	.word	index@(_Z13caesar_cipherPcS_ii)
        /*00e0*/ 	.word	0x00000000


	//----- nvinfo : EIATTR_MIN_STACK_SIZE
	.align		4
.L_37:
        /*00e4*/ 	.byte	0x04, 0x12
        /*00e6*/ 	.short	(.L_39 - .L_38)
	.align		4
.L_38:
        /*00e8*/ 	.word	index@(_Z10mod_sharedPiS_S_i)
        /*00ec*/ 	.word	0x00000000


	//----- nvinfo : EIATTR_MIN_STACK_SIZE
	.align		4
.L_39:
        /*00f0*/ 	.byte	0x04, 0x12
        /*00f2*/ 	.short	(.L_41 - .L_40)
	.align		4
.L_40:
        /*00f4*/ 	.word	index@(_Z11mult_sharedPiS_S_i)
        /*00f8*/ 	.word	0x00000000


	//----- nvinfo : EIATTR_MIN_STACK_SIZE
	.align		4
.L_41:
        /*00fc*/ 	.byte	0x04, 0x12
        /*00fe*/ 	.short	(.L_43 - .L_42)
	.align		4
.L_42:
        /*0100*/ 	.word	index@(_Z10sub_sharedPiS_S_i)
        /*0104*/ 	.word	0x00000000


	//----- nvinfo : EIATTR_MIN_STACK_SIZE
	.align		4
.L_43:
        /*0108*/ 	.byte	0x04, 0x12
        /*010a*/ 	.short	(.L_45 - .L_44)
	.align		4
.L_44:
        /*010c*/ 	.word	index@(_Z10add_sharedPiS_S_i)
        /*0110*/ 	.word	0x00000000


	//----- nvinfo : EIATTR_MIN_STACK_SIZE
	.align		4
.L_45:
        /*0114*/ 	.byte	0x04, 0x12
        /*0116*/ 	.short	(.L_47 - .L_46)
	.align		4
.L_46:
        /*0118*/ 	.word	index@(_Z3modPiS_S_i)
        /*011c*/ 	.word	0x00000000


	//----- nvinfo : EIATTR_MIN_STACK_SIZE
	.align		4
.L_47:
        /*0120*/ 	.byte	0x04, 0x12
        /*0122*/ 	.short	(.L_49 - .L_48)
	.align		4
.L_48:
        /*0124*/ 	.word	index@(_Z4multPiS_S_i)
        /*0128*/ 	.word	0x00000000


	//----- nvinfo : EIATTR_MIN_STACK_SIZE
	.align		4
.L_49:
        /*012c*/ 	.byte	0x04, 0x12
        /*012e*/ 	.short	(.L_51 - .L_50)
	.align		4
.L_50:
        /*0130*/ 	.word	index@(_Z3subPiS_S_i)
        /*0134*/ 	.word	0x00000000


	//----- nvinfo : EIATTR_MIN_STACK_SIZE
	.align		4
.L_51:
        /*0138*/ 	.byte	0x04, 0x12
        /*013a*/ 	.short	(.L_53 - .L_52)
	.align		4
.L_52:
        /*013c*/ 	.word	index@(_Z3addPiS_S_i)
        /*0140*/ 	.word	0x00000000
.L_53:


//--------------------- .nv.compat                --------------------------
	.section	.nv.compat,"",@"SHT_CUDA_COMPAT_INFO"
	.align	4
        /*0000*/ 	.byte	0x02, 0x09, 0x00, 0x00, 0x02, 0x02, 0x01, 0x00, 0x02, 0x05, 0x05, 0x00, 0x03, 0x07, 0x01, 0x01
        /*0010*/ 	.byte	0x02, 0x03, 0x00, 0x00, 0x02, 0x06, 0x01, 0x00, 0x04, 0x0b, 0x08, 0x00, 0x09, 0x00, 0x00, 0x00
        /*0020*/ 	.byte	0x00, 0x00, 0x00, 0x00


//--------------------- .nv.info._Z13caesar_cipherPcS_ii --------------------------
	.section	.nv.info._Z13caesar_cipherPcS_ii,"",@"SHT_CUDA_INFO"
	.sectionflags	@""
	.align	4


	//----- nvinfo : EIATTR_CUDA_API_VERSION
	.align		4
        /*0000*/ 	.byte	0x04, 0x37
        /*0002*/ 	.short	(.L_55 - .L_54)
.L_54:
        /*0004*/ 	.word	0x00000082


	//----- nvinfo : EIATTR_KPARAM_INFO
	.align		4
.L_55:
        /*0008*/ 	.byte	0x04, 0x17
        /*000a*/ 	.short	(.L_57 - .L_56)
.L_56:
        /*000c*/ 	.word	0x00000000
        /*0010*/ 	.short	0x0003
        /*0012*/ 	.short	0x0014
        /*0014*/ 	.byte	0x00, 0xf0, 0x11, 0x00


	//----- nvinfo : EIATTR_KPARAM_INFO
	.align		4
.L_57:
        /*0018*/ 	.byte	0x04, 0x17
        /*001a*/ 	.short	(.L_59 - .L_58)
.L_58:
        /*001c*/ 	.word	0x00000000
        /*0020*/ 	.short	0x0002
        /*0022*/ 	.short	0x0010
        /*0024*/ 	.byte	0x00, 0xf0, 0x11, 0x00


	//----- nvinfo : EIATTR_KPARAM_INFO
	.align		4
.L_59:
        /*0028*/ 	.byte	0x04, 0x17
        /*002a*/ 	.short	(.L_61 - .L_60)
.L_60:
        /*002c*/ 	.word	0x00000000
        /*0030*/ 	.short	0x0001
        /*0032*/ 	.short	0x0008
        /*0034*/ 	.byte	0x00, 0xf5, 0x21, 0x00


	//----- nvinfo : EIATTR_KPARAM_INFO
	.align		4
.L_61:
        /*0038*/ 	.byte	0x04, 0x17
        /*003a*/ 	.short	(.L_63 - .L_62)
.L_62:
        /*003c*/ 	.word	0x00000000
        /*0040*/ 	.short	0x0000
        /*0042*/ 	.short	0x0000
        /*0044*/ 	.byte	0x00, 0xf5, 0x21, 0x00


	//----- nvinfo : EIATTR_SPARSE_MMA_MASK
	.align		4
.L_63:
        /*0048*/ 	.byte	0x03, 0x50
        /*004a*/ 	.short	0x0000


	//----- nvinfo : EIATTR_MAXREG_COUNT
	.align		4
        /*004c*/ 	.byte	0x03, 0x1b
        /*004e*/ 	.short	0x00ff


	//----- nvinfo : EIATTR_MERCURY_ISA_VERSION
	.align		4
        /*0050*/ 	.byte	0x03, 0x5f
        /*0052*/ 	.short	0x0101


	//----- nvinfo : EIATTR_VRC_CTA_INIT_COUNT
	.align		4
        /*0054*/ 	.byte	0x02, 0x4a
	.zero		1
	.zero		1


	//----- nvinfo : EIATTR_EXIT_INSTR_OFFSETS
	.align		4
        /*0058*/ 	.byte	0x04, 0x1c
        /*005a*/ 	.short	(.L_65 - .L_64)


	//   ....[0]....
.L_64:
        /*005c*/ 	.word	0x00000070


	//   ....[1]....
        /*0060*/ 	.word	0x000002a0


	//   ....[2]....
        /*0064*/ 	.word	0x00000440


	//----- nvinfo : EIATTR_CRS_STACK_SIZE
	.align		4
.L_65:
        /*0068*/ 	.byte	0x04, 0x1e
        /*006a*/ 	.short	(.L_67 - .L_66)
.L_66:
        /*006c*/ 	.word	0x00000000


	//----- nvinfo : EIATTR_CBANK_PARAM_SIZE
	.align		4
.L_67:
        /*0070*/ 	.byte	0x03, 0x19
        /*0072*/ 	.short	0x0018


	//----- nvinfo : EIATTR_PARAM_CBANK
	.align		4
        /*0074*/ 	.byte	0x04, 0x0a
        /*0076*/ 	.short	(.L_69 - .L_68)
	.align		4
.L_68:
        /*0078*/ 	.word	index@(.nv.constant0._Z13caesar_cipherPcS_ii)
        /*007c*/ 	.short	0x0380
        /*007e*/ 	.short	0x0018


	//----- nvinfo : EIATTR_SW_WAR
	.align		4
.L_69:
        /*0080*/ 	.byte	0x04, 0x36
        /*0082*/ 	.short	(.L_71 - .L_70)
.L_70:
        /*0084*/ 	.word	0x00000008
.L_71:


//--------------------- .nv.info._Z10mod_sharedPiS_S_i --------------------------
	.section	.nv.info._Z10mod_sharedPiS_S_i,"",@"SHT_CUDA_INFO"
	.sectionflags	@""
	.align	4


	//----- nvinfo : EIATTR_CUDA_API_VERSION
	.align		4
        /*0000*/ 	.byte	0x04, 0x37
        /*0002*/ 	.short	(.L_73 - .L_72)
.L_72:
        /*0004*/ 	.word	0x00000082


	//----- nvinfo : EIATTR_KPARAM_INFO
	.align		4
.L_73:
        /*0008*/ 	.byte	0x04, 0x17
        /*000a*/ 	.short	(.L_75 - .L_74)
.L_74:
        /*000c*/ 	.word	0x00000000
        /*0010*/ 	.short	0x0003
        /*0012*/ 	.short	0x0018
        /*0014*/ 	.byte	0x00, 0xf0, 0x11, 0x00


	//----- nvinfo : EIATTR_KPARAM_INFO
	.align		4
.L_75:
        /*0018*/ 	.byte	0x04, 0x17
        /*001a*/ 	.short	(.L_77 - .L_76)
.L_76:
        /*001c*/ 	.word	0x00000000
        /*0020*/ 	.short	0x0002
        /*0022*/ 	.short	0x0010
        /*0024*/ 	.byte	0x00, 0xf5, 0x21, 0x00


	//----- nvinfo : EIATTR_KPARAM_INFO
	.align		4
.L_77:
        /*0028*/ 	.byte	0x04, 0x17
        /*002a*/ 	.short	(.L_79 - .L_78)
.L_78:
        /*002c*/ 	.word	0x00000000
        /*0030*/ 	.short	0x0001
        /*0032*/ 	.short	0x0008
        /*0034*/ 	.byte	0x00, 0xf5, 0x21, 0x00


	//----- nvinfo : EIATTR_KPARAM_INFO
	.align		4
.L_79:
        /*0038*/ 	.byte	0x04, 0x17
        /*003a*/ 	.short	(.L_81 - .L_80)
.L_80:
        /*003c*/ 	.word	0x00000000
        /*0040*/ 	.short	0x0000
        /*0042*/ 	.short	0x0000
        /*0044*/ 	.byte	0x00, 0xf5, 0x21, 0x00


	//----- nvinfo : EIATTR_SPARSE_MMA_MASK
	.align		4
.L_81:
        /*0048*/ 	.byte	0x03, 0x50
        /*004a*/ 	.short	0x0000


	//----- nvinfo : EIATTR_MAXREG_COUNT
	.align		4
        /*004c*/ 	.byte	0x03, 0x1b
        /*004e*/ 	.short	0x00ff


	//----- nvinfo : EIATTR_NUM_BARRIERS
	.align		4
        /*0050*/ 	.byte	0x02, 0x4c
        /*0052*/ 	.byte	0x01
	.zero		1


	//----- nvinfo : EIATTR_MERCURY_ISA_VERSION
	.align		4
        /*0054*/ 	.byte	0x03, 0x5f
        /*0056*/ 	.short	0x0101


	//----- nvinfo : EIATTR_VRC_CTA_INIT_COUNT
	.align		4
        /*0058*/ 	.byte	0x02, 0x4a
	.zero		1
	.zero		1


	//----- nvinfo : EIATTR_EXIT_INSTR_OFFSETS
	.align		4
        /*005c*/ 	.byte	0x04, 0x1c
        /*005e*/ 	.short	(.L_83 - .L_82)


	//   ....[0]....
.L_82:
        /*0060*/ 	.word	0x00001370


	//----- nvinfo : EIATTR_CRS_STACK_SIZE
	.align		4
.L_83:
        /*0064*/ 	.byte	0x04, 0x1e
        /*0066*/ 	.short	(.L_85 - .L_84)
.L_84:
        /*0068*/ 	.word	0x00000000


	//----- nvinfo : EIATTR_CBANK_PARAM_SIZE
	.align		4
.L_85:
        /*006c*/ 	.byte	0x03, 0x19
        /*006e*/ 	.short	0x001c


	//----- nvinfo : EIATTR_PARAM_CBANK
	.align		4
        /*0070*/ 	.byte	0x04, 0x0a
        /*0072*/ 	.short	(.L_87 - .L_86)
	.align		4
.L_86:
        /*0074*/ 	.word	index@(.nv.constant0._Z10mod_sharedPiS_S_i)
        /*0078*/ 	.short	0x0380
        /*007a*/ 	.short	0x001c


	//----- nvinfo : EIATTR_SW_WAR
	.align		4
.L_87:
        /*007c*/ 	.byte	0x04, 0x36
        /*007e*/ 	.short	(.L_89 - .L_88)
.L_88:
        /*0080*/ 	.word	0x00000008
.L_89:


//--------------------- .nv.info._Z11mult_sharedPiS_S_i --------------------------
	.section	.nv.info._Z11mult_sharedPiS_S_i,"",@"SHT_CUDA_INFO"
	.sectionflags	@""
	.align	4


	//----- nvinfo : EIATTR_CUDA_API_VERSION
	.align		4
        /*0000*/ 	.byte	0x04, 0x37
        /*0002*/ 	.short	(.L_91 - .L_90)
.L_90:
        /*0004*/ 	.word	0x00000082


	//----- nvinfo : EIATTR_KPARAM_INFO
	.align		4
.L_91:
        /*0008*/ 	.byte	0x04, 0x17
        /*000a*/ 	.short	(.L_93 - .L_92)
.L_92:
        /*000c*/ 	.word	0x00000000
        /*0010*/ 	.short	0x0003
        /*0012*/ 	.short	0x0018
        /*0014*/ 	.byte	0x00, 0xf0, 0x11, 0x00


	//----- nvinfo : EIATTR_KPARAM_INFO
	.align		4
.L_93:
        /*0018*/ 	.byte	0x04, 0x17
        /*001a*/ 	.short	(.L_95 - .L_94)
.L_94:
        /*001c*/ 	.word	0x00000000
        /*0020*/ 	.short	0x0002
        /*0022*/ 	.short	0x0010
        /*0024*/ 	.byte	0x00, 0xf5, 0x21, 0x00


	//----- nvinfo : EIATTR_KPARAM_INFO
	.align		4
.L_95:
        /*0028*/ 	.byte	0x04, 0x17
        /*002a*/ 	.short	(.L_97 - .L_96)
.L_96:
        /*002c*/ 	.word	0x00000000
        /*0030*/ 	.short	0x0001
        /*0032*/ 	.short	0x0008
        /*0034*/ 	.byte	0x00, 0xf5, 0x21, 0x00


	//----- nvinfo : EIATTR_KPARAM_INFO
	.align		4
.L_97:
        /*0038*/ 	.byte	0x04, 0x17
        /*003a*/ 	.short	(.L_99 - .L_98)
.L_98:
        /*003c*/ 	.word	0x00000000
        /*0040*/ 	.short	0x0000
        /*0042*/ 	.short	0x0000
        /*0044*/ 	.byte	0x00, 0xf5, 0x21, 0x00


	//----- nvinfo : EIATTR_SPARSE_MMA_MASK
	.align		4
.L_99:
        /*0048*/ 	.byte	0x03, 0x50
        /*004a*/ 	.short	0x0000


	//----- nvinfo : EIATTR_MAXREG_COUNT
	.align		4
        /*004c*/ 	.byte	0x03, 0x1b
        /*004e*/ 	.short	0x00ff


	//----- nvinfo : EIATTR_NUM_BARRIERS
	.align		4
        /*0050*/ 	.byte	0x02, 0x4c
        /*0052*/ 	.byte	0x01
	.zero		1


	//----- nvinfo : EIATTR_MERCURY_ISA_VERSION
	.align		4
        /*0054*/ 	.byte	0x03, 0x5f
        /*0056*/ 	.short	0x0101


	//----- nvinfo : EIATTR_VRC_CTA_INIT_COUNT
	.align		4
        /*0058*/ 	.byte	0x02, 0x4a
	.zero		1
	.zero		1


	//----- nvinfo : EIATTR_EXIT_INSTR_OFFSETS
	.align		4
        /*005c*/ 	.byte	0x04, 0x1c
        /*005e*/ 	.short	(.L_101 - .L_100)


	//   ....[0]....
.L_100:
        /*0060*/ 	.word	0x00001220


	//----- nvinfo : EIATTR_CRS_STACK_SIZE
	.align		4
.L_101:
        /*0064*/ 	.byte	0x04, 0x1e
        /*0066*/ 	.short	(.L_103 - .L_102)
.L_102:
        /*0068*/ 	.word	0x00000000


	//----- nvinfo : EIATTR_CBANK_PARAM_SIZE
	.align		4
.L_103:
        /*006c*/ 	.byte	0x03, 0x19
        /*006e*/ 	.short	0x001c


	//----- nvinfo : EIATTR_PARAM_CBANK
	.align		4
        /*0070*/ 	.byte	0x04, 0x0a
        /*0072*/ 	.short	(.L_105 - .L_104)
	.align		4
.L_104:
        /*0074*/ 	.word	index@(.nv.constant0._Z11mult_sharedPiS_S_i)
        /*0078*/ 	.short	0x0380
        /*007a*/ 	.short	0x001c


	//----- nvinfo : EIATTR_SW_WAR
	.align		4
.L_105:
        /*007c*/ 	.byte	0x04, 0x36
        /*007e*/ 	.short	(.L_107 - .L_106)
.L_106:
        /*0080*/ 	.word	0x00000008
.L_107:


//--------------------- .nv.info._Z10sub_sharedPiS_S_i --------------------------
	.section	.nv.info._Z10sub_sharedPiS_S_i,"",@"SHT_CUDA_INFO"
	.sectionflags	@""
	.align	4


	//----- nvinfo : EIATTR_CUDA_API_VERSION
	.align		4
        /*0000*/ 	.byte	0x04, 0x37
        /*0002*/ 	.short	(.L_109 - .L_108)
.L_108:
        /*0004*/ 	.word	0x00000082


	//----- nvinfo : EIATTR_KPARAM_INFO
	.align		4
.L_109:
        /*0008*/ 	.byte	0x04, 0x17
        /*000a*/ 	.short	(.L_111 - .L_110)
.L_110:
        /*000c*/ 	.word	0x00000000
        /*0010*/ 	.short	0x0003
        /*0012*/ 	.short	0x0018
        /*0014*/ 	.byte	0x00, 0xf0, 0x11, 0x00


	//----- nvinfo : EIATTR_KPARAM_INFO
	.align		4
.L_111:
        /*0018*/ 	.byte	0x04, 0x17
        /*001a*/ 	.short	(.L_113 - .L_112)
.L_112:
        /*001c*/ 	.word	0x00000000
        /*0020*/ 	.short	0x0002
        /*0022*/ 	.short	0x0010
        /*0024*/ 	.byte	0x00, 0xf5, 0x21, 0x00


	//----- nvinfo : EIATTR_KPARAM_INFO
	.align		4
.L_113:
        /*0028*/ 	.byte	0x04, 0x17
        /*002a*/ 	.short	(.L_115 - .L_114)
.L_114:
        /*002c*/ 	.word	0x00000000
        /*0030*/ 	.short	0x0001
        /*0032*/ 	.short	0x0008
        /*0034*/ 	.byte	0x00, 0xf5, 0x21, 0x00


	//----- nvinfo : EIATTR_KPARAM_INFO
	.align		4
.L_115:
        /*0038*/ 	.byte	0x04, 0x17
        /*003a*/ 	.short	(.L_117 - .L_116)
.L_116:
        /*003c*/ 	.word	0x00000000
        /*0040*/ 	.short	0x0000
        /*0042*/ 	.short	0x0000
        /*0044*/ 	.byte	0x00, 0xf5, 0x21, 0x00


	//----- nvinfo : EIATTR_SPARSE_MMA_MASK
	.align		4
.L_117:
        /*0048*/ 	.byte	0x03, 0x50
        /*004a*/ 	.short	0x0000


	//----- nvinfo : EIATTR_MAXREG_COUNT
	.align		4
        /*004c*/ 	.byte	0x03, 0x1b
        /*004e*/ 	.short	0x00ff


	//----- nvinfo : EIATTR_NUM_BARRIERS
	.align		4
        /*0050*/ 	.byte	0x02, 0x4c
        /*0052*/ 	.byte	0x01
	.zero		1


	//----- nvinfo : EIATTR_MERCURY_ISA_VERSION
	.align		4
        /*0054*/ 	.byte	0x03, 0x5f
        /*0056*/ 	.short	0x0101


	//----- nvinfo : EIATTR_VRC_CTA_INIT_COUNT
	.align		4
        /*0058*/ 	.byte	0x02, 0x4a
	.zero		1
	.zero		1


	//----- nvinfo : EIATTR_EXIT_INSTR_OFFSETS
	.align		4
        /*005c*/ 	.byte	0x04, 0x1c
        /*005e*/ 	.short	(.L_119 - .L_118)


	//   ....[0]....
.L_118:
        /*0060*/ 	.word	0x00001220


	//----- nvinfo : EIATTR_CRS_STACK_SIZE
	.align		4
.L_119:
        /*0064*/ 	.byte	0x04, 0x1e
        /*0066*/ 	.short	(.L_121 - .L_120)
.L_120:
        /*0068*/ 	.word	0x00000000


	//----- nvinfo : EIATTR_CBANK_PARAM_SIZE
	.align		4
.L_121:
        /*006c*/ 	.byte	0x03, 0x19
        /*006e*/ 	.short	0x001c


	//----- nvinfo : EIATTR_PARAM_CBANK
	.align		4
        /*0070*/ 	.byte	0x04, 0x0a
        /*0072*/ 	.short	(.L_123 - .L_122)
	.align		4
.L_122:
        /*0074*/ 	.word	index@(.nv.constant0._Z10sub_sharedPiS_S_i)
        /*0078*/ 	.short	0x0380
        /*007a*/ 	.short	0x001c


	//----- nvinfo : EIATTR_SW_WAR
	.align		4
.L_123:
        /*007c*/ 	.byte	0x04, 0x36
        /*007e*/ 	.short	(.L_125 - .L_124)
.L_124:
        /*0080*/ 	.word	0x00000008
.L_125:


//--------------------- .nv.info._Z10add_sharedPiS_S_i --------------------------
	.section	.nv.info._Z10add_sharedPiS_S_i,"",@"SHT_CUDA_INFO"
	.sectionflags	@""
	.align	4


	//----- nvinfo : EIATTR_CUDA_API_VERSION
	.align		4
        /*0000*/ 	.byte	0x04, 0x37
        /*0002*/ 	.short	(.L_127 - .L_126)
.L_126:
        /*0004*/ 	.word	0x00000082


	//----- nvinfo : EIATTR_KPARAM_INFO
	.align		4
.L_127:
        /*0008*/ 	.byte	0x04, 0x17
        /*000a*/ 	.short	(.L_129 - .L_128)
.L_128:
        /*000c*/ 	.word	0x00000000
        /*0010*/ 	.short	0x0003
        /*0012*/ 	.short	0x0018
        /*0014*/ 	.byte	0x00, 0xf0, 0x11, 0x00


	//----- nvinfo : EIATTR_KPARAM_INFO
	.align		4
.L_129:
        /*0018*/ 	.byte	0x04, 0x17
        /*001a*/ 	.short	(.L_131 - .L_130)
.L_130:
        /*001c*/ 	.word	0x00000000
        /*0020*/ 	.short	0x0002
        /*0022*/ 	.short	0x0010
        /*0024*/ 	.byte	0x00, 0xf5, 0x21, 0x00


	//----- nvinfo : EIATTR_KPARAM_INFO
	.align		4
.L_131:
        /*0028*/ 	.byte	0x04, 0x17
        /*002a*/ 	.short	(.L_133 - .L_132)
.L_132:
        /*002c*/ 	.word	0x00000000
        /*0030*/ 	.short	0x0001
        /*0032*/ 	.short	0x0008
        /*0034*/ 	.byte	0x00, 0xf5, 0x21, 0x00


	//----- nvinfo : EIATTR_KPARAM_INFO
	.align		4
.L_133:
        /*0038*/ 	.byte	0x04, 0x17
        /*003a*/ 	.short	(.L_135 - .L_134)
.L_134:
        /*003c*/ 	.word	0x00000000
        /*0040*/ 	.short	0x0000
        /*0042*/ 	.short	0x0000
        /*0044*/ 	.byte	0x00, 0xf5, 0x21, 0x00


	//----- nvinfo : EIATTR_SPARSE_MMA_MASK
	.align		4
.L_135:
        /*0048*/ 	.byte	0x03, 0x50
        /*004a*/ 	.short	0x0000


	//----- nvinfo : EIATTR_MAXREG_COUNT
	.align		4
        /*004c*/ 	.byte	0x03, 0x1b
        /*004e*/ 	.short	0x00ff


	//----- nvinfo : EIATTR_NUM_BARRIERS
	.align		4
        /*0050*/ 	.byte	0x02, 0x4c
        /*0052*/ 	.byte	0x01
	.zero		1


	//----- nvinfo : EIATTR_MERCURY_ISA_VERSION
	.align		4
        /*0054*/ 	.byte	0x03, 0x5f
        /*0056*/ 	.short	0x0101


	//----- nvinfo : EIATTR_VRC_CTA_INIT_COUNT
	.align		4
        /*0058*/ 	.byte	0x02, 0x4a
	.zero		1
	.zero		1


	//----- nvinfo : EIATTR_EXIT_INSTR_OFFSETS
	.align		4
        /*005c*/ 	.byte	0x04, 0x1c
        /*005e*/ 	.short	(.L_137 - .L_136)


	//   ....[0]....
.L_136:
        /*0060*/ 	.word	0x00001220


	//----- nvinfo : EIATTR_CRS_STACK_SIZE
	.align		4
.L_137:
        /*0064*/ 	.byte	0x04, 0x1e
        /*0066*/ 	.short	(.L_139 - .L_138)
.L_138:
        /*0068*/ 	.word	0x00000000


	//----- nvinfo : EIATTR_CBANK_PARAM_SIZE
	.align		4
.L_139:
        /*006c*/ 	.byte	0x03, 0x19
        /*006e*/ 	.short	0x001c


	//----- nvinfo : EIATTR_PARAM_CBANK
	.align		4
        /*0070*/ 	.byte	0x04, 0x0a
        /*0072*/ 	.short	(.L_141 - .L_140)
	.align		4
.L_140:
        /*0074*/ 	.word	index@(.nv.constant0._Z10add_sharedPiS_S_i)
        /*0078*/ 	.short	0x0380
        /*007a*/ 	.short	0x001c


	//----- nvinfo : EIATTR_SW_WAR
	.align		4
.L_141:
        /*007c*/ 	.byte	0x04, 0x36
        /*007e*/ 	.short	(.L_143 - .L_142)
.L_142:
        /*0080*/ 	.word	0x00000008
.L_143:


//--------------------- .nv.info._Z3modPiS_S_i    --------------------------
	.section	.nv.info._Z3modPiS_S_i,"",@"SHT_CUDA_INFO"
	.sectionflags	@""
	.align	4


	//----- nvinfo : EIATTR_CUDA_API_VERSION
	.align		4
        /*0000*/ 	.byte	0x04, 0x37
        /*0002*/ 	.short	(.L_145 - .L_144)
.L_144:
        /*0004*/ 	.word	0x00000082


	//----- nvinfo : EIATTR_KPARAM_INFO
	.align		4
.L_145:
        /*0008*/ 	.byte	0x04, 0x17
        /*000a*/ 	.short	(.L_147 - .L_146)
.L_146:
        /*000c*/ 	.word	0x00000000
        /*0010*/ 	.short	0x0003
        /*0012*/ 	.short	0x0018
        /*0014*/ 	.byte	0x00, 0xf0, 0x11, 0x00


	//----- nvinfo : EIATTR_KPARAM_INFO
	.align		4
.L_147:
        /*0018*/ 	.byte	0x04, 0x17
        /*001a*/ 	.short	(.L_149 - .L_148)
.L_148:
        /*001c*/ 	.word	0x00000000
        /*0020*/ 	.short	0x0002
        /*0022*/ 	.short	0x0010
        /*0024*/ 	.byte	0x00, 0xf5, 0x21, 0x00


	//----- nvinfo : EIATTR_KPARAM_INFO
	.align		4
.L_149:
        /*0028*/ 	.byte	0x04, 0x17
        /*002a*/ 	.short	(.L_151 - .L_150)
.L_150:
        /*002c*/ 	.word	0x00000000
        /*0030*/ 	.short	0x0001
        /*0032*/ 	.short	0x0008
        /*0034*/ 	.byte	0x00, 0xf5, 0x21, 0x00


	//----- nvinfo : EIATTR_KPARAM_INFO
	.align		4
.L_151:
        /*0038*/ 	.byte	0x04, 0x17
        /*003a*/ 	.short	(.L_153 - .L_152)
.L_152:
        /*003c*/ 	.word	0x00000000
        /*0040*/ 	.short	0x0000
        /*0042*/ 	.short	0x0000
        /*0044*/ 	.byte	0x00, 0xf5, 0x21, 0x00


	//----- nvinfo : EIATTR_SPARSE_MMA_MASK
	.align		4
.L_153:
        /*0048*/ 	.byte	0x03, 0x50
        /*004a*/ 	.short	0x0000


	//----- nvinfo : EIATTR_MAXREG_COUNT
	.align		4
        /*004c*/ 	.byte	0x03, 0x1b
        /*004e*/ 	.short	0x00ff


	//----- nvinfo : EIATTR_MERCURY_ISA_VERSION
	.align		4
        /*0050*/ 	.byte	0x03, 0x5f
        /*0052*/ 	.short	0x0101


	//----- nvinfo : EIATTR_VRC_CTA_INIT_COUNT
	.align		4
        /*0054*/ 	.byte	0x02, 0x4a
	.zero		1
	.zero		1


	//----- nvinfo : EIATTR_EXIT_INSTR_OFFSETS
	.align		4
        /*0058*/ 	.byte	0x04, 0x1c
        /*005a*/ 	.short	(.L_155 - .L_154)


	//   ....[0]....
.L_154:
        /*005c*/ 	.word	0x00000070


	//   ....[1]....
        /*0060*/ 	.word	0x00000280


	//----- nvinfo : EIATTR_CBANK_PARAM_SIZE
	.align		4
.L_155:
        /*0064*/ 	.byte	0x03, 0x19
        /*0066*/ 	.short	0x001c


	//----- nvinfo : EIATTR_PARAM_CBANK
	.align		4
        /*0068*/ 	.byte	0x04, 0x0a
        /*006a*/ 	.short	(.L_157 - .L_156)
	.align		4
.L_156:
        /*006c*/ 	.word	index@(.nv.constant0._Z3modPiS_S_i)
        /*0070*/ 	.short	0x0380
        /*0072*/ 	.short	0x001c


	//----- nvinfo : EIATTR_SW_WAR
	.align		4
.L_157:
        /*0074*/ 	.byte	0x04, 0x36
        /*0076*/ 	.short	(.L_159 - .L_158)
.L_158:
        /*0078*/ 	.word	0x00000008
.L_159:


//--------------------- .nv.info._Z4multPiS_S_i   --------------------------
	.section	.nv.info._Z4multPiS_S_i,"",@"SHT_CUDA_INFO"
	.sectionflags	@""
	.align	4


	//----- nvinfo : EIATTR_CUDA_API_VERSION
	.align		4
        /*0000*/ 	.byte	0x04, 0x37
        /*0002*/ 	.short	(.L_161 - .L_160)
.L_160:
        /*0004*/ 	.word	0x00000082


	//----- nvinfo : EIATTR_KPARAM_INFO
	.align		4
.L_161:
        /*0008*/ 	.byte	0x04, 0x17
        /*000a*/ 	.short	(.L_163 - .L_162)
.L_162:
        /*000c*/ 	.word	0x00000000
        /*0010*/ 	.short	0x0003
        /*0012*/ 	.short	0x0018
        /*0014*/ 	.byte	0x00, 0xf0, 0x11, 0x00


	//----- nvinfo : EIATTR_KPARAM_INFO
	.align		4
.L_163:
        /*0018*/ 	.byte	0x04, 0x17
        /*001a*/ 	.short	(.L_165 - .L_164)
.L_164:
        /*001c*/ 	.word	0x00000000
        /*0020*/ 	.short	0x0002
        /*0022*/ 	.short	0x0010
        /*0024*/ 	.byte	0x00, 0xf5, 0x21, 0x00


	//----- nvinfo : EIATTR_KPARAM_INFO
	.align		4
.L_165:
        /*0028*/ 	.byte	0x04, 0x17
        /*002a*/ 	.short	(.L_167 - .L_166)
.L_166:
        /*002c*/ 	.word	0x00000000
        /*0030*/ 	.short	0x0001
        /*0032*/ 	.short	0x0008
        /*0034*/ 	.byte	0x00, 0xf5, 0x21, 0x00


	//----- nvinfo : EIATTR_KPARAM_INFO
	.align		4
.L_167:
        /*0038*/ 	.byte	0x04, 0x17
        /*003a*/ 	.short	(.L_169 - .L_168)
.L_168:
        /*003c*/ 	.word	0x00000000
        /*0040*/ 	.short	0x0000
        /*0042*/ 	.short	0x0000
        /*0044*/ 	.byte	0x00, 0xf5, 0x21, 0x00


	//----- nvinfo : EIATTR_SPARSE_MMA_MASK
	.align		4
.L_169:
        /*0048*/ 	.byte	0x03, 0x50
        /*004a*/ 	.short	0x0000


	//----- nvinfo : EIATTR_MAXREG_COUNT
	.align		4
        /*004c*/ 	.byte	0x03, 0x1b
        /*004e*/ 	.short	0x00ff


	//----- nvinfo : EIATTR_MERCURY_ISA_VERSION
	.align		4
        /*0050*/ 	.byte	0x03, 0x5f
        /*0052*/ 	.short	0x0101


	//----- nvinfo : EIATTR_VRC_CTA_INIT_COUNT
	.align		4
        /*0054*/ 	.byte	0x02, 0x4a
	.zero		1
	.zero		1


	//----- nvinfo : EIATTR_EXIT_INSTR_OFFSETS
	.align		4
        /*0058*/ 	.byte	0x04, 0x1c
        /*005a*/ 	.short	(.L_171 - .L_170)


	//   ....[0]....
.L_170:
        /*005c*/ 	.word	0x00000070


	//   ....[1]....
        /*0060*/ 	.word	0x00000130


	//----- nvinfo : EIATTR_CBANK_PARAM_SIZE
	.align		4
.L_171:
        /*0064*/ 	.byte	0x03, 0x19
        /*0066*/ 	.short	0x001c


	//----- nvinfo : EIATTR_PARAM_CBANK
	.align		4
        /*0068*/ 	.byte	0x04, 0x0a
        /*006a*/ 	.short	(.L_173 - .L_172)
	.align		4
.L_172:
        /*006c*/ 	.word	index@(.nv.constant0._Z4multPiS_S_i)
        /*0070*/ 	.short	0x0380
        /*0072*/ 	.short	0x001c


	//----- nvinfo : EIATTR_SW_WAR
	.align		4
.L_173:
        /*0074*/ 	.byte	0x04, 0x36
        /*0076*/ 	.short	(.L_175 - .L_174)
.L_174:
        /*0078*/ 	.word	0x00000008
.L_175:


//--------------------- .nv.info._Z3subPiS_S_i    --------------------------
	.section	.nv.info._Z3subPiS_S_i,"",@"SHT_CUDA_INFO"
	.sectionflags	@""
	.align	4


	//----- nvinfo : EIATTR_CUDA_API_VERSION
	.align		4
        /*0000*/ 	.byte	0x04, 0x37
        /*0002*/ 	.short	(.L_177 - .L_176)
.L_176:
        /*0004*/ 	.word	0x00000082


	//----- nvinfo : EIATTR_KPARAM_INFO
	.align		4
.L_177:
        /*0008*/ 	.byte	0x04, 0x17
        /*000a*/ 	.short	(.L_179 - .L_178)
.L_178:
        /*000c*/ 	.word	0x00000000
        /*0010*/ 	.short	0x0003
        /*0012*/ 	.short	0x0018
        /*0014*/ 	.byte	0x00, 0xf0, 0x11, 0x00


	//----- nvinfo : EIATTR_KPARAM_INFO
	.align		4
.L_179:
        /*0018*/ 	.byte	0x04, 0x17
        /*001a*/ 	.short	(.L_181 - .L_180)
.L_180:
        /*001c*/ 	.word	0x00000000
        /*0020*/ 	.short	0x0002
        /*0022*/ 	.short	0x0010
        /*0024*/ 	.byte	0x00, 0xf5, 0x21, 0x00


	//----- nvinfo : EIATTR_KPARAM_INFO
	.align		4
.L_181:
        /*0028*/ 	.byte	0x04, 0x17
        /*002a*/ 	.short	(.L_183 - .L_182)
.L_182:
        /*002c*/ 	.word	0x00000000
        /*0030*/ 	.short	0x0001
        /*0032*/ 	.short	0x0008
        /*0034*/ 	.byte	0x00, 0xf5, 0x21, 0x00


	//----- nvinfo : EIATTR_KPARAM_INFO
	.align		4
.L_183:
        /*0038*/ 	.byte	0x04, 0x17
        /*003a*/ 	.short	(.L_185 - .L_184)
.L_184:
        /*003c*/ 	.word	0x00000000
        /*0040*/ 	.short	0x0000
        /*0042*/ 	.short	0x0000
        /*0044*/ 	.byte	0x00, 0xf5, 0x21, 0x00


	//----- nvinfo : EIATTR_SPARSE_MMA_MASK
	.align		4
.L_185:
        /*0048*/ 	.byte	0x03, 0x50
        /*004a*/ 	.short	0x0000


	//----- nvinfo : EIATTR_MAXREG_COUNT
	.align		4
        /*004c*/ 	.byte	0x03, 0x1b
        /*004e*/ 	.short	0x00ff


	//----- nvinfo : EIATTR_MERCURY_ISA_VERSION
	.align		4
        /*0050*/ 	.byte	0x03, 0x5f
        /*0052*/ 	.short	0x0101


	//----- nvinfo : EIATTR_VRC_CTA_INIT_COUNT
	.align		4
        /*0054*/ 	.byte	0x02, 0x4a
	.zero		1
	.zero		1


	//----- nvinfo : EIATTR_EXIT_INSTR_OFFSETS
	.align		4
        /*0058*/ 	.byte	0x04, 0x1c
        /*005a*/ 	.short	(.L_187 - .L_186)


	//   ....[0]....
.L_186:
        /*005c*/ 	.word	0x00000070


	//   ....[1]....
        /*0060*/ 	.word	0x00000130


	//----- nvinfo : EIATTR_CBANK_PARAM_SIZE
	.align		4
.L_187:
        /*0064*/ 	.byte	0x03, 0x19
        /*0066*/ 	.short	0x001c


	//----- nvinfo : EIATTR_PARAM_CBANK
	.align		4
        /*0068*/ 	.byte	0x04, 0x0a
        /*006a*/ 	.short	(.L_189 - .L_188)
	.align		4
.L_188:
        /*006c*/ 	.word	index@(.nv.constant0._Z3subPiS_S_i)
        /*0070*/ 	.short	0x0380
        /*0072*/ 	.short	0x001c


	//----- nvinfo : EIATTR_SW_WAR
	.align		4
.L_189:
        /*0074*/ 	.byte	0x04, 0x36
        /*0076*/ 	.short	(.L_191 - .L_190)
.L_190:
        /*0078*/ 	.word	0x00000008
.L_191:


//--------------------- .nv.info._Z3addPiS_S_i    --------------------------
	.section	.nv.info._Z3addPiS_S_i,"",@"SHT_CUDA_INFO"
	.sectionflags	@""
	.align	4


	//----- nvinfo : EIATTR_CUDA_API_VERSION
	.align		4
        /*0000*/ 	.byte	0x04, 0x37
        /*0002*/ 	.short	(.L_193 - .L_192)
.L_192:
        /*0004*/ 	.word	0x00000082


	//----- nvinfo : EIATTR_KPARAM_INFO
	.align		4
.L_193:
        /*0008*/ 	.byte	0x04, 0x17
        /*000a*/ 	.short	(.L_195 - .L_194)
.L_194:
        /*000c*/ 	.word	0x00000000
        /*0010*/ 	.short	0x0003
        /*0012*/ 	.short	0x0018
        /*0014*/ 	.byte	0x00, 0xf0, 0x11, 0x00


	//----- nvinfo : EIATTR_KPARAM_INFO
	.align		4
.L_195:
        /*0018*/ 	.byte	0x04, 0x17
        /*001a*/ 	.short	(.L_197 - .L_196)
.L_196:
        /*001c*/ 	.word	0x00000000
        /*0020*/ 	.short	0x0002
        /*0022*/ 	.short	0x0010
        /*0024*/ 	.byte	0x00, 0xf5, 0x21, 0x00


	//----- nvinfo : EIATTR_KPARAM_INFO
	.align		4
.L_197:
        /*0028*/ 	.byte	0x04, 0x17
        /*002a*/ 	.short	(.L_199 - .L_198)
.L_198:
        /*002c*/ 	.word	0x00000000
        /*0030*/ 	.short	0x0001
        /*0032*/ 	.short	0x0008
        /*0034*/ 	.byte	0x00, 0xf5, 0x21, 0x00


	//----- nvinfo : EIATTR_KPARAM_INFO
	.align		4
.L_199:
        /*0038*/ 	.byte	0x04, 0x17
        /*003a*/ 	.short	(.L_201 - .L_200)
.L_200:
        /*003c*/ 	.word	0x00000000
        /*0040*/ 	.short	0x0000
        /*0042*/ 	.short	0x0000
        /*0044*/ 	.byte	0x00, 0xf5, 0x21, 0x00


	//----- nvinfo : EIATTR_SPARSE_MMA_MASK
	.align		4
.L_201:
        /*0048*/ 	.byte	0x03, 0x50
        /*004a*/ 	.short	0x0000


	//----- nvinfo : EIATTR_MAXREG_COUNT
	.align		4
        /*004c*/ 	.byte	0x03, 0x1b
        /*004e*/ 	.short	0x00ff


	//----- nvinfo : EIATTR_MERCURY_ISA_VERSION
	.align		4
        /*0050*/ 	.byte	0x03, 0x5f
        /*0052*/ 	.short	0x0101


	//----- nvinfo : EIATTR_VRC_CTA_INIT_COUNT
	.align		4
        /*0054*/ 	.byte	0x02, 0x4a
	.zero		1
	.zero		1


	//----- nvinfo : EIATTR_EXIT_INSTR_OFFSETS
	.align		4
        /*0058*/ 	.byte	0x04, 0x1c
        /*005a*/ 	.short	(.L_203 - .L_202)


	//   ....[0]....
.L_202:
        /*005c*/ 	.word	0x00000070


	//   ....[1]....
        /*0060*/ 	.word	0x00000130


	//----- nvinfo : EIATTR_CBANK_PARAM_SIZE
	.align		4
.L_203:
        /*0064*/ 	.byte	0x03, 0x19
        /*0066*/ 	.short	0x001c


	//----- nvinfo : EIATTR_PARAM_CBANK
	.align		4
        /*0068*/ 	.byte	0x04, 0x0a
        /*006a*/ 	.short	(.L_205 - .L_204)
	.align		4
.L_204:
        /*006c*/ 	.word	index@(.nv.constant0._Z3addPiS_S_i)
        /*0070*/ 	.short	0x0380
        /*0072*/ 	.short	0x001c


	//----- nvinfo : EIATTR_SW_WAR
	.align		4
.L_205:
        /*0074*/ 	.byte	0x04, 0x36
        /*0076*/ 	.short	(.L_207 - .L_206)
.L_206:
        /*0078*/ 	.word	0x00000008
.L_207:


//--------------------- .nv.callgraph             --------------------------
	.section	.nv.callgraph,"",@"SHT_CUDA_CALLGRAPH"
	.align	4
	.sectionentsize	8
	.align		4
        /*0000*/ 	.word	0x00000000
	.align		4
        /*0004*/ 	.word	0xffffffff
	.align		4
        /*0008*/ 	.word	0x00000000
	.align		4
        /*000c*/ 	.word	0xfffffffe
	.align		4
        /*0010*/ 	.word	0x00000000
	.align		4
        /*0014*/ 	.word	0xfffffffd
	.align		4
        /*0018*/ 	.word	0x00000000
	.align		4
        /*001c*/ 	.word	0xfffffffc


//--------------------- .text._Z13caesar_cipherPcS_ii --------------------------
	.section	.text._Z13caesar_cipherPcS_ii,"ax",@progbits
	.align	128
        .global         _Z13caesar_cipherPcS_ii
        .type           _Z13caesar_cipherPcS_ii,@function
        .size           _Z13caesar_cipherPcS_ii,(.L_x_70 - _Z13caesar_cipherPcS_ii)
        .other          _Z13caesar_cipherPcS_ii,@"STO_CUDA_ENTRY STV_DEFAULT"
_Z13caesar_cipherPcS_ii:
.text._Z13caesar_cipherPcS_ii:
[----:B------:R-:W-:Y:S01]  /*0000*/  LDC R1, c[0x0][0x37c] ;  /* 0x0000df00ff017b82 */ /* 0x000fe20000000800 */
[----:B------:R-:W0:Y:S07]  /*0010*/  S2R R3, SR_TID.X ;  /* 0x0000000000037919 */ /* 0x000e2e0000002100 */
[----:B------:R-:W0:Y:S01]  /*0020*/  S2UR UR4, SR_CTAID.X ;  /* 0x00000000000479c3 */ /* 0x000e220000002500 */
[----:B------:R-:W1:Y:S07]  /*0030*/  LDCU UR5, c[0x0][0x390] ;  /* 0x00007200ff0577ac */ /* 0x000e6e0008000800 */
[----:B------:R-:W0:Y:S02]  /*0040*/  LDC R4, c[0x0][0x360] ;  /* 0x0000d800ff047b82 */ /* 0x000e240000000800 */
[----:B0-----:R-:W-:-:S05]  /*0050*/  IMAD R4, R4, UR4, R3 ;  /* 0x0000000404047c24 */ /* 0x001fca000f8e0203 */
[----:B-1----:R-:W-:-:S13]  /*0060*/  ISETP.GE.AND P0, PT, R4, UR5, PT ;  /* 0x0000000504007c0c */ /* 0x002fda000bf06270 */
[----:B------:R-:W-:Y:S05]  /*0070*/  @P0 EXIT ;  /* 0x000000000000094d */ /* 0x000fea0003800000 */
[----:B------:R-:W0:Y:S01]  /*0080*/  LDCU.64 UR6, c[0x0][0x380] ;  /* 0x00007000ff0677ac */ /* 0x000e220008000a00 */
[----:B------:R-:W-:Y:S01]  /*0090*/  SHF.R.S32.HI R5, RZ, 0x1f, R4 ;  /* 0x0000001fff057819 */ /* 0x000fe20000011404 */
[----:B------:R-:W1:Y:S01]  /*00a0*/  LDCU.64 UR4, c[0x0][0x358] ;  /* 0x00006b00ff0477ac */ /* 0x000e620008000a00 */
[----:B0-----:R-:W-:Y:S01]  /*00b0*/  IADD3 R2, P0, PT, R4, UR6, RZ ;  /* 0x0000000604027c10 */ /* 0x001fe2000ff1e0ff */
[----:B------:R-:W0:Y:S03]  /*00c0*/  LDCU UR6, c[0x0][0x394] ;  /* 0x00007280ff0677ac */ /* 0x000e260008000800 */
[----:B------:R-:W-:-:S05]  /*00d0*/  IADD3.X R3, PT, PT, R5, UR7, RZ, P0, !PT ;  /* 0x0000000705037c10 */ /* 0x000fca00087fe4ff */
[----:B-1----:R1:W5:Y:S01]  /*00e0*/  LDG.E.U8 R0, desc[UR4][R2.64] ;  /* 0x0000000402007981 */ /* 0x002362000c1e1100 */
[----:B0-----:R-:W-:-:S09]  /*00f0*/  UISETP.GE.AND UP0, UPT, UR6, 0x1, UPT ;  /* 0x000000010600788c */ /* 0x001fd2000bf06270 */
[----:B-1----:R-:W-:Y:S05]  /*0100*/  BRA.U !UP0, `(.L_x_0) ;  /* 0x0000000108687547 */ /* 0x002fea000b800000 */
[----:B-----5:R-:W-:Y:S01]  /*0110*/  VIADD R2, R0, 0xffffff9f ;  /* 0xffffff9f00027836 */ /* 0x020fe20000000000 */
[----:B------:R-:W-:Y:S04]  /*0120*/  BSSY.RECONVERGENT B0, `(.L_x_1) ;  /* 0x0000013000007945 */ /* 0x000fe80003800200 */
[----:B------:R-:W-:-:S04]  /*0130*/  LOP3.LUT R2, R2, 0xff, RZ, 0xc0, !PT ;  /* 0x000000ff02027812 */ /* 0x000fc800078ec0ff */
[----:B------:R-:W-:-:S13]  /*0140*/  ISETP.GT.U32.AND P0, PT, R2, 0x19, PT ;  /* 0x000000190200780c */ /* 0x000fda0003f04070 */
[----:B------:R-:W0:Y:S02]  /*0150*/  @!P0 LDC.U16 R3, c[0x0][0x394] ;  /* 0x0000e500ff038b82 */ /* 0x000e240000000400 */
[----:B0-----:R-:W-:-:S05]  /*0160*/  @!P0 IMAD.IADD R3, R0, 0x1, R3 ;  /* 0x0000000100038824 */ /* 0x001fca00078e0203 */
[----:B------:R-:W-:-:S04]  /*0170*/  @!P0 PRMT R2, R3, 0x8880, RZ ;  /* 0x0000888003028816 */ /* 0x000fc800000000ff */
[----:B------:R-:W-:-:S13]  /*0180*/  ISETP.GT.AND P1, PT, R2, 0x7a, !P0 ;  /* 0x0000007a0200780c */ /* 0x000fda0004724270 */
[----:B------:R-:W-:-:S05]  /*0190*/  @P1 VIADD R3, R3, 0xffffffe6 ;  /* 0xffffffe603031836 */ /* 0x000fca0000000000 */
[----:B------:R-:W-:Y:S01]  /*01a0*/  @!P0 PRMT R0, R3, 0x7610, R0 ;  /* 0x0000761003008816 */ /* 0x000fe20000000000 */
[----:B------:R-:W-:Y:S06]  /*01b0*/  @!P0 BRA `(.L_x_2) ;  /* 0x0000000000248947 */ /* 0x000fec0003800000 */
[----:B------:R-:W-:-:S05]  /*01c0*/  VIADD R2, R0, 0xffffffbf ;  /* 0xffffffbf00027836 */ /* 0x000fca0000000000 */
[----:B------:R-:W-:-:S04]  /*01d0*/  LOP3.LUT R2, R2, 0xff, RZ, 0xc0, !PT ;  /* 0x000000ff02027812 */ /* 0x000fc800078ec0ff */
[----:B------:R-:W-:-:S13]  /*01e0*/  ISETP.GT.U32.AND P0, PT, R2, 0x19, PT ;  /* 0x000000190200780c */ /* 0x000fda0003f04070 */
[----:B------:R-:W0:Y:S02]  /*01f0*/  @!P0 LDC.U16 R3, c[0x0][0x394] ;  /* 0x0000e500ff038b82 */ /* 0x000e240000000400 */
[----:B0-----:R-:W-:-:S05]  /*0200*/  @!P0 IMAD.IADD R3, R0, 0x1, R3 ;  /* 0x0000000100038824 */ /* 0x001fca00078e0203 */
[----:B------:R-:W-:-:S04]  /*0210*/  @!P0 PRMT R2, R3, 0x8880, RZ ;  /* 0x0000888003028816 */ /* 0x000fc800000000ff */
[----:B------:R-:W-:-:S13]  /*0220*/  ISETP.GT.AND P1, PT, R2, 0x5a, !P0 ;  /* 0x0000005a0200780c */ /* 0x000fda0004724270 */
[----:B------:R-:W-:-:S05]  /*0230*/  @P1 VIADD R3, R3, 0xffffffe6 ;  /* 0xffffffe603031836 */ /* 0x000fca0000000000 */
[----:B------:R-:W-:-:S07]  /*0240*/  @!P0 PRMT R0, R3, 0x7610, R0 ;  /* 0x0000761003008816 */ /* 0x000fce0000000000 */
.L_x_2:
[----:B------:R-:W-:Y:S05]  /*0250*/  BSYNC.RECONVERGENT B0 ;  /* 0x0000000000007941 */ /* 0x000fea0003800200 */
.L_x_1:
[----:B------:R-:W0:Y:S02]  /*0260*/  LDCU.64 UR6, c[0x0][0x388] ;  /* 0x00007100ff0677ac */ /* 0x000e240008000a00 */
[----:B0-----:R-:W-:-:S04]  /*0270*/  IADD3 R2, P0, PT, R4, UR6, RZ ;  /* 0x0000000604027c10 */ /* 0x001fc8000ff1e0ff */
[----:B------:R-:W-:-:S05]  /*0280*/  IADD3.X R3, PT, PT, R5, UR7, RZ, P0, !PT ;  /* 0x0000000705037c10 */ /* 0x000fca00087fe4ff */
[----:B------:R-:W-:Y:S01]  /*0290*/  STG.E.U8 desc[UR4][R2.64], R0 ;  /* 0x0000000002007986 */ /* 0x000fe2000c101104 */
[----:B------:R-:W-:Y:S05]  /*02a0*/  EXIT ;  /* 0x000000000000794d */ /* 0x000fea0003800000 */
.L_x_0:
[----:B-----5:R-:W-:Y:S01]  /*02b0*/  VIADD R2, R0, 0xffffff9f ;  /* 0xffffff9f00027836 */ /* 0x020fe20000000000 */
[----:B------:R-:W-:Y:S04]  /*02c0*/  BSSY.RECONVERGENT B0, `(.L_x_3) ;  /* 0x0000013000007945 */ /* 0x000fe80003800200 */
[----:B------:R-:W-:-:S04]  /*02d0*/  LOP3.LUT R2, R2, 0xff, RZ, 0xc0, !PT ;  /* 0x000000ff02027812 */ /* 0x000fc800078ec0ff */
[----:B------:R-:W-:-:S13]  /*02e0*/  ISETP.GT.U32.AND P0, PT, R2, 0x19, PT ;  /* 0x000000190200780c */ /* 0x000fda0003f04070 */
[----:B------:R-:W0:Y:S02]  /*02f0*/  @!P0 LDC.U16 R3, c[0x0][0x394] ;  /* 0x0000e500ff038b82 */ /* 0x000e240000000400 */
[----:B0-----:R-:W-:-:S05]  /*0300*/  @!P0 IMAD.IADD R3, R0, 0x1, R3 ;  /* 0x0000000100038824 */ /* 0x001fca00078e0203 */
[----:B------:R-:W-:-:S04]  /*0310*/  @!P0 PRMT R2, R3, 0x8880, RZ ;  /* 0x0000888003028816 */ /* 0x000fc800000000ff */
[----:B------:R-:W-:-:S13]  /*0320*/  ISETP.GE.OR P1, PT, R2, 0x41, P0 ;  /* 0x000000410200780c */ /* 0x000fda0000726670 */
[----:B------:R-:W-:-:S05]  /*0330*/  @!P1 VIADD R3, R3, 0x1a ;  /* 0x0000001a03039836 */ /* 0x000fca0000000000 */
        /* <DEDUP_REMOVED lines=8> */
[----:B------:R-:W-:-:S13]  /*03c0*/  ISETP.GE.OR P1, PT, R2, 0x41, P0 ;  /* 0x000000410200780c */ /* 0x000fda0000726670 */
[----:B------:R-:W-:-:S05]  /*03d0*/  @!P1 VIADD R3, R3, 0x1a ;  /* 0x0000001a03039836 */ /* 0x000fca0000000000 */
[----:B------:R-:W-:-:S07]  /*03e0*/  @!P0 PRMT R0, R3, 0x7610, R0 ;  /* 0x0000761003008816 */ /* 0x000fce0000000000 */
.L_x_4:
[----:B------:R-:W-:Y:S05]  /*03f0*/  BSYNC.RECONVERGENT B0 ;  /* 0x0000000000007941 */ /* 0x000fea0003800200 */
.L_x_3:
[----:B------:R-:W0:Y:S02]  /*0400*/  LDCU.64 UR6, c[0x0][0x388] ;  /* 0x00007100ff0677ac */ /* 0x000e240008000a00 */
[----:B0-----:R-:W-:-:S04]  /*0410*/  IADD3 R2, P0, PT, R4, UR6, RZ ;  /* 0x0000000604027c10 */ /* 0x001fc8000ff1e0ff */
[----:B------:R-:W-:-:S05]  /*0420*/  IADD3.X R3, PT, PT, R5, UR7, RZ, P0, !PT ;  /* 0x0000000705037c10 */ /* 0x000fca00087fe4ff */
[----:B------:R-:W-:Y:S01]  /*0430*/  STG.E.U8 desc[UR4][R2.64], R0 ;  /* 0x0000000002007986 */ /* 0x000fe2000c101104 */
[----:B------:R-:W-:Y:S05]  /*0440*/  EXIT ;  /* 0x000000000000794d */ /* 0x000fea0003800000 */
.L_x_5:
[----:B------:R-:W-:-:S00]  /*0450*/  BRA `(.L_x_5) ;  /* 0xfffffffc00fc7947 */ /* 0x000fc0000383ffff */
[----:B------:R-:W-:-:S00]  /*0460*/  NOP ;  /* 0x0000000000007918 */ /* 0x000fc00000000000 */
        /* <DEDUP_REMOVED lines=9> */
.L_x_70:


//--------------------- .text._Z10mod_sharedPiS_S_i --------------------------
	.section	.text._Z10mod_sharedPiS_S_i,"ax",@progbits
	.align	128
        .global         _Z10mod_sharedPiS_S_i
        .type           _Z10mod_sharedPiS_S_i,@function
        .size           _Z10mod_sharedPiS_S_i,(.L_x_71 - _Z10mod_sharedPiS_S_i)
        .other          _Z10mod_sharedPiS_S_i,@"STO_CUDA_ENTRY STV_DEFAULT"
_Z10mod_sharedPiS_S_i:
.text._Z10mod_sharedPiS_S_i:
[----:B------:R-:W-:Y:S01]  /*0000*/  LDC R1, c[0x0][0x37c] ;  /* 0x0000df00ff017b82 */ /* 0x000fe20000000800 */
[----:B------:R-:W0:Y:S07]  /*0010*/  S2R R2, SR_TID.X ;  /* 0x0000000000027919 */ /* 0x000e2e0000002100 */
[----:B------:R-:W1:Y:S01]  /*0020*/  S2UR UR4, SR_CTAID.X ;  /* 0x00000000000479c3 */ /* 0x000e620000002500 */
[----:B------:R-:W2:Y:S01]  /*0030*/  LDCU UR14, c[0x0][0x398] ;  /* 0x00007300ff0e77ac */ /* 0x000ea20008000800 */
[----:B------:R-:W1:Y:S01]  /*0040*/  LDCU UR5, c[0x0][0x360] ;  /* 0x00006c00ff0577ac */ /* 0x000e620008000800 */
[----:B------:R-:W3:Y:S01]  /*0050*/  LDCU.64 UR10, c[0x0][0x358] ;  /* 0x00006b00ff0a77ac */ /* 0x000ee20008000a00 */
[----:B--2---:R-:W-:-:S02]  /*0060*/  UISETP.GE.AND UP0, UPT, UR14, 0x1, UPT ;  /* 0x000000010e00788c */ /* 0x004fc4000bf06270 */
[----:B-1----:R-:W-:-:S06]  /*0070*/  UIMAD UR4, UR4, UR5, URZ ;  /* 0x00000005040472a4 */ /* 0x002fcc000f8e02ff */
[----:B0-----:R-:W-:Y:S01]  /*0080*/  VIADD R0, R2, UR4 ;  /* 0x0000000402007c36 */ /* 0x001fe20008000000 */
[----:B---3--:R-:W-:Y:S06]  /*0090*/  BRA.U !UP0, `(.L_x_6) ;  /* 0x0000000508ec7547 */ /* 0x008fec000b800000 */
[----:B------:R-:W-:Y:S01]  /*00a0*/  UISETP.GE.U32.AND UP2, UPT, UR14, 0x10, UPT ;  /* 0x000000100e00788c */ /* 0x000fe2000bf46070 */
[----:B------:R-:W-:Y:S01]  /*00b0*/  IMAD.MOV.U32 R3, RZ, RZ, RZ ;  /* 0x000000ffff037224 */ /* 0x000fe200078e00ff */
[----:B------:R-:W-:-:S04]  /*00c0*/  ULOP3.LUT UR12, UR14, 0xf, URZ, 0xc0, !UPT ;  /* 0x0000000f0e0c7892 */ /* 0x000fc8000f8ec0ff */
[----:B------:R-:W-:-:S03]  /*00d0*/  UISETP.NE.AND UP1, UPT, UR12, URZ, UPT ;  /* 0x000000ff0c00728c */ /* 0x000fc6000bf25270 */
[----:B------:R-:W-:Y:S08]  /*00e0*/  BRA.U !UP2, `(.L_x_7) ;  /* 0x000000010ad07547 */ /* 0x000ff0000b800000 */
[----:B------:R-:W0:Y:S01]  /*00f0*/  S2UR UR6, SR_CgaCtaId ;  /* 0x00000000000679c3 */ /* 0x000e220000008800 */
[----:B------:R-:W1:Y:S01]  /*0100*/  LDCU.64 UR8, c[0x0][0x380] ;  /* 0x00007000ff0877ac */ /* 0x000e620008000a00 */
[----:B------:R-:W-:Y:S01]  /*0110*/  MOV R7, R0 ;  /* 0x0000000000077202 */ /* 0x000fe20000000f00 */
[----:B------:R-:W-:Y:S01]  /*0120*/  UMOV UR5, 0x400 ;  /* 0x0000040000057882 */ /* 0x000fe20000000000 */
[----:B------:R-:W-:-:S06]  /*0130*/  ULOP3.LUT UR13, UR14, 0x7ffffff0, URZ, 0xc0, !UPT ;  /* 0x7ffffff00e0d7892 */ /* 0x000fcc000f8ec0ff */
[----:B------:R-:W-:Y:S01]  /*0140*/  IMAD.U32 R3, RZ, RZ, UR13 ;  /* 0x0000000dff037e24 */ /* 0x000fe2000f8e00ff */
[----:B0-----:R-:W-:Y:S02]  /*0150*/  ULEA UR5, UR6, UR5, 0x18 ;  /* 0x0000000506057291 */ /* 0x001fe4000f8ec0ff */
[----:B-1----:R-:W-:Y:S02]  /*0160*/  UIADD3 UR6, UP2, UPT, UR8, 0x20, URZ ;  /* 0x0000002008067890 */ /* 0x002fe4000ff5e0ff */
[----:B------:R-:W-:Y:S02]  /*0170*/  UIADD3 UR8, UPT, UPT, -UR13, URZ, URZ ;  /* 0x000000ff0d087290 */ /* 0x000fe4000fffe1ff */
[----:B------:R-:W-:Y:S01]  /*0180*/  LEA R4, R0, UR5, 0x2 ;  /* 0x0000000500047c11 */ /* 0x000fe2000f8e10ff */
[----:B------:R-:W-:-:S04]  /*0190*/  UIADD3.X UR7, UPT, UPT, URZ, UR9, URZ, UP2, !UPT ;  /* 0x00000009ff077290 */ /* 0x000fc800097fe4ff */
[----:B------:R-:W-:-:S08]  /*01a0*/  VIADD R6, R4, 0x20 ;  /* 0x0000002004067836 */ /* 0x000fd00000000000 */
.L_x_8:
[----:B------:R-:W-:Y:S01]  /*01b0*/  MOV R4, UR6 ;  /* 0x0000000600047c02 */ /* 0x000fe20008000f00 */
[----:B------:R-:W-:-:S04]  /*01c0*/  IMAD.U32 R5, RZ, RZ, UR7 ;  /* 0x00000007ff057e24 */ /* 0x000fc8000f8e00ff */
[----:B------:R-:W-:-:S05]  /*01d0*/  IMAD.WIDE R4, R7, 0x4, R4 ;  /* 0x0000000407047825 */ /* 0x000fca00078e0204 */
[----:B------:R-:W2:Y:S04]  /*01e0*/  LDG.E R9, desc[UR10][R4.64+-0x20] ;  /* 0xffffe00a04097981 */ /* 0x000ea8000c1e1900 */
[----:B------:R-:W3:Y:S04]  /*01f0*/  LDG.E R11, desc[UR10][R4.64+-0x1c] ;  /* 0xffffe40a040b7981 */ /* 0x000ee8000c1e1900 */
[----:B------:R-:W4:Y:S04]  /*0200*/  LDG.E R13, desc[UR10][R4.64+-0x18] ;  /* 0xffffe80a040d7981 */ /* 0x000f28000c1e1900 */
[----:B------:R-:W5:Y:S04]  /*0210*/  LDG.E R15, desc[UR10][R4.64+-0x14] ;  /* 0xffffec0a040f7981 */ /* 0x000f68000c1e1900 */
        /* <DEDUP_REMOVED lines=11> */
[----:B------:R-:W5:Y:S01]  /*02d0*/  LDG.E R16, desc[UR10][R4.64+0x1c] ;  /* 0x00001c0a04107981 */ /* 0x000f62000c1e1900 */
[----:B------:R-:W-:Y:S01]  /*02e0*/  UIADD3 UR8, UPT, UPT, UR8, 0x10, URZ ;  /* 0x0000001008087890 */ /* 0x000fe2000fffe0ff */
[----:B------:R-:W-:-:S03]  /*02f0*/  VIADD R7, R7, 0x10 ;  /* 0x0000001007077836 */ /* 0x000fc60000000000 */
[----:B------:R-:W-:Y:S01]  /*0300*/  UISETP.NE.AND UP2, UPT, UR8, URZ, UPT ;  /* 0x000000ff0800728c */ /* 0x000fe2000bf45270 */
[----:B--2---:R-:W-:Y:S04]  /*0310*/  STS [R6+-0x20], R9 ;  /* 0xffffe00906007388 */ /* 0x004fe80000000800 */
[----:B---3--:R-:W-:Y:S04]  /*0320*/  STS [R6+-0x1c], R11 ;  /* 0xffffe40b06007388 */ /* 0x008fe80000000800 */
[----:B----4-:R-:W-:Y:S04]  /*0330*/  STS [R6+-0x18], R13 ;  /* 0xffffe80d06007388 */ /* 0x010fe80000000800 */
[----:B-----5:R-:W-:Y:S04]  /*0340*/  STS [R6+-0x14], R15 ;  /* 0xffffec0f06007388 */ /* 0x020fe80000000800 */
[----:B------:R-:W-:Y:S04]  /*0350*/  STS [R6+-0x10], R17 ;  /* 0xfffff01106007388 */ /* 0x000fe80000000800 */
[----:B------:R-:W-:Y:S04]  /*0360*/  STS [R6+-0xc], R19 ;  /* 0xfffff41306007388 */ /* 0x000fe80000000800 */
[----:B------:R-:W-:Y:S04]  /*0370*/  STS [R6+-0x8], R21 ;  /* 0xfffff81506007388 */ /* 0x000fe80000000800 */
[----:B------:R-:W-:Y:S04]  /*0380*/  STS [R6+-0x4], R23 ;  /* 0xfffffc1706007388 */ /* 0x000fe80000000800 */
[----:B------:R-:W-:Y:S04]  /*0390*/  STS [R6], R25 ;  /* 0x0000001906007388 */ /* 0x000fe80000000800 */
[----:B------:R-:W-:Y:S04]  /*03a0*/  STS [R6+0x4], R27 ;  /* 0x0000041b06007388 */ /* 0x000fe80000000800 */
[----:B------:R-:W-:Y:S04]  /*03b0*/  STS [R6+0x8], R29 ;  /* 0x0000081d06007388 */ /* 0x000fe80000000800 */
[----:B------:R-:W-:Y:S04]  /*03c0*/  STS [R6+0xc], R8 ;  /* 0x00000c0806007388 */ /* 0x000fe80000000800 */
[----:B------:R-:W-:Y:S04]  /*03d0*/  STS [R6+0x10], R10 ;  /* 0x0000100a06007388 */ /* 0x000fe80000000800 */
[----:B------:R-:W-:Y:S04]  /*03e0*/  STS [R6+0x14], R12 ;  /* 0x0000140c06007388 */ /* 0x000fe80000000800 */
[----:B------:R-:W-:Y:S04]  /*03f0*/  STS [R6+0x18], R14 ;  /* 0x0000180e06007388 */ /* 0x000fe80000000800 */
[----:B------:R0:W-:Y:S02]  /*0400*/  STS [R6+0x1c], R16 ;  /* 0x00001c1006007388 */ /* 0x0001e40000000800 */
[----:B0-----:R-:W-:Y:S01]  /*0410*/  IADD3 R6, PT, PT, R6, 0x40, RZ ;  /* 0x0000004006067810 */ /* 0x001fe20007ffe0ff */
[----:B------:R-:W-:Y:S06]  /*0420*/  BRA.U UP2, `(.L_x_8) ;  /* 0xfffffffd02607547 */ /* 0x000fec000b83ffff */
.L_x_7:
[----:B------:R-:W-:Y:S05]  /*0430*/  BRA.U !UP1, `(.L_x_6) ;  /* 0x0000000509047547 */ /* 0x000fea000b800000 */
[----:B------:R-:W-:Y:S02]  /*0440*/  UISETP.GE.U32.AND UP1, UPT, UR12, 0x8, UPT ;  /* 0x000000080c00788c */ /* 0x000fe4000bf26070 */
[----:B------:R-:W-:-:S04]  /*0450*/  ULOP3.LUT UR7, UR14, 0x7, URZ, 0xc0, !UPT ;  /* 0x000000070e077892 */ /* 0x000fc8000f8ec0ff */
[----:B------:R-:W-:-:S03]  /*0460*/  UISETP.NE.AND UP2, UPT, UR7, URZ, UPT ;  /* 0x000000ff0700728c */ /* 0x000fc6000bf45270 */
[----:B------:R-:W-:Y:S08]  /*0470*/  BRA.U !UP1, `(.L_x_9) ;  /* 0x0000000109607547 */ /* 0x000ff0000b800000 */
[----:B------:R-:W0:Y:S01]  /*0480*/  LDC.64 R4, c[0x0][0x380] ;  /* 0x0000e000ff047b82 */ /* 0x000e220000000a00 */
[----:B------:R-:W-:-:S04]  /*0490*/  IMAD.IADD R7, R0, 0x1, R3 ;  /* 0x0000000100077824 */ /* 0x000fc800078e0203 */
[----:B0-----:R-:W-:-:S05]  /*04a0*/  IMAD.WIDE R4, R7, 0x4, R4 ;  /* 0x0000000407047825 */ /* 0x001fca00078e0204 */
[----:B------:R-:W2:Y:S04]  /*04b0*/  LDG.E R6, desc[UR10][R4.64] ;  /* 0x0000000a04067981 */ /* 0x000ea8000c1e1900 */
[----:B------:R-:W3:Y:S04]  /*04c0*/  LDG.E R8, desc[UR10][R4.64+0x4] ;  /* 0x0000040a04087981 */ /* 0x000ee8000c1e1900 */
[----:B------:R-:W4:Y:S04]  /*04d0*/  LDG.E R10, desc[UR10][R4.64+0x8] ;  /* 0x0000080a040a7981 */ /* 0x000f28000c1e1900 */
[----:B------:R-:W5:Y:S04]  /*04e0*/  LDG.E R12, desc[UR10][R4.64+0xc] ;  /* 0x00000c0a040c7981 */ /* 0x000f68000c1e1900 */
[----:B------:R-:W5:Y:S04]  /*04f0*/  LDG.E R14, desc[UR10][R4.64+0x10] ;  /* 0x0000100a040e7981 */ /* 0x000f68000c1e1900 */
[----:B------:R-:W5:Y:S04]  /*0500*/  LDG.E R16, desc[UR10][R4.64+0x14] ;  /* 0x0000140a04107981 */ /* 0x000f68000c1e1900 */
[----:B------:R-:W5:Y:S04]  /*0510*/  LDG.E R18, desc[UR10][R4.64+0x18] ;  /* 0x0000180a04127981 */ /* 0x000f68000c1e1900 */
[----:B------:R-:W5:Y:S01]  /*0520*/  LDG.E R20, desc[UR10][R4.64+0x1c] ;  /* 0x00001c0a04147981 */ /* 0x000f62000c1e1900 */
[----:B------:R-:W0:Y:S01]  /*0530*/  S2UR UR6, SR_CgaCtaId ;  /* 0x00000000000679c3 */ /* 0x000e220000008800 */
[----:B------:R-:W-:Y:S01]  /*0540*/  UMOV UR5, 0x400 ;  /* 0x0000040000057882 */ /* 0x000fe20000000000 */
[----:B------:R-:W-:Y:S01]  /*0550*/  VIADD R3, R3, 0x8 ;  /* 0x0000000803037836 */ /* 0x000fe20000000000 */
[----:B0-----:R-:W-:-:S06]  /*0560*/  ULEA UR5, UR6, UR5, 0x18 ;  /* 0x0000000506057291 */ /* 0x001fcc000f8ec0ff */
[----:B------:R-:W-:-:S05]  /*0570*/  LEA R7, R7, UR5, 0x2 ;  /* 0x0000000507077c11 */ /* 0x000fca000f8e10ff */
[----:B--2---:R0:W-:Y:S04]  /*0580*/  STS [R7], R6 ;  /* 0x0000000607007388 */ /* 0x0041e80000000800 */
[----:B---3--:R0:W-:Y:S04]  /*0590*/  STS [R7+0x4], R8 ;  /* 0x0000040807007388 */ /* 0x0081e80000000800 */
[----:B----4-:R0:W-:Y:S04]  /*05a0*/  STS [R7+0x8], R10 ;  /* 0x0000080a07007388 */ /* 0x0101e80000000800 */
[----:B-----5:R0:W-:Y:S04]  /*05b0*/  STS [R7+0xc], R12 ;  /* 0x00000c0c07007388 */ /* 0x0201e80000000800 */
[----:B------:R0:W-:Y:S04]  /*05c0*/  STS [R7+0x10], R14 ;  /* 0x0000100e07007388 */ /* 0x0001e80000000800 */
[----:B------:R0:W-:Y:S04]  /*05d0*/  STS [R7+0x14], R16 ;  /* 0x0000141007007388 */ /* 0x0001e80000000800 */
[----:B------:R0:W-:Y:S04]  /*05e0*/  STS [R7+0x18], R18 ;  /* 0x0000181207007388 */ /* 0x0001e80000000800 */
[----:B------:R0:W-:Y:S02]  /*05f0*/  STS [R7+0x1c], R20 ;  /* 0x00001c1407007388 */ /* 0x0001e40000000800 */
.L_x_9:
[----:B------:R-:W-:Y:S05]  /*0600*/  BRA.U !UP2, `(.L_x_6) ;  /* 0x000000010a907547 */ /* 0x000fea000b800000 */
[----:B------:R-:W-:Y:S02]  /*0610*/  UISETP.GE.U32.AND UP1, UPT, UR7, 0x4, UPT ;  /* 0x000000040700788c */ /* 0x000fe4000bf26070 */
[----:B------:R-:W-:-:S04]  /*0620*/  ULOP3.LUT UR5, UR14, 0x3, URZ, 0xc0, !UPT ;  /* 0x000000030e057892 */ /* 0x000fc8000f8ec0ff */
[----:B------:R-:W-:-:S03]  /*0630*/  UISETP.NE.AND UP2, UPT, UR5, URZ, UPT ;  /* 0x000000ff0500728c */ /* 0x000fc6000bf45270 */
[----:B------:R-:W-:Y:S08]  /*0640*/  BRA.U !UP1, `(.L_x_10) ;  /* 0x0000000109407547 */ /* 0x000ff0000b800000 */
[----:B------:R-:W1:Y:S01]  /*0650*/  LDC.64 R4, c[0x0][0x380] ;  /* 0x0000e000ff047b82 */ /* 0x000e620000000a00 */
[----:B0-----:R-:W-:-:S05]  /*0660*/  IADD3 R7, PT, PT, R0, R3, RZ ;  /* 0x0000000300077210 */ /* 0x001fca0007ffe0ff */
[----:B-1----:R-:W-:-:S05]  /*0670*/  IMAD.WIDE R4, R7, 0x4, R4 ;  /* 0x0000000407047825 */ /* 0x002fca00078e0204 */
[----:B------:R-:W2:Y:S04]  /*0680*/  LDG.E R6, desc[UR10][R4.64] ;  /* 0x0000000a04067981 */ /* 0x000ea8000c1e1900 */
[----:B------:R-:W3:Y:S04]  /*0690*/  LDG.E R8, desc[UR10][R4.64+0x4] ;  /* 0x0000040a04087981 */ /* 0x000ee8000c1e1900 */
[----:B------:R-:W4:Y:S04]  /*06a0*/  LDG.E R10, desc[UR10][R4.64+0x8] ;  /* 0x0000080a040a7981 */ /* 0x000f28000c1e1900 */
        /* <DEDUP_REMOVED lines=9> */
[----:B-----5:R1:W-:Y:S02]  /*0740*/  STS [R7+0xc], R12 ;  /* 0x00000c0c07007388 */ /* 0x0203e40000000800 */
.L_x_10:
[----:B------:R-:W-:Y:S05]  /*0750*/  BRA.U !UP2, `(.L_x_6) ;  /* 0x000000010a3c7547 */ /* 0x000fea000b800000 */
[----:B------:R-:W2:Y:S01]  /*0760*/  S2UR UR7, SR_CgaCtaId ;  /* 0x00000000000779c3 */ /* 0x000ea20000008800 */
[----:B------:R-:W-:Y:S01]  /*0770*/  UMOV UR6, 0x400 ;  /* 0x0000040000067882 */ /* 0x000fe20000000000 */
[----:B------:R-:W-:Y:S01]  /*0780*/  IADD3 R3, PT, PT, R2, UR4, R3 ;  /* 0x0000000402037c10 */ /* 0x000fe2000fffe003 */
[----:B------:R-:W-:-:S05]  /*0790*/  UIADD3 UR5, UPT, UPT, -UR5, URZ, URZ ;  /* 0x000000ff05057290 */ /* 0x000fca000fffe1ff */
[----:B01----:R-:W0:Y:S01]  /*07a0*/  LDC.64 R6, c[0x0][0x380] ;  /* 0x0000e000ff067b82 */ /* 0x003e220000000a00 */
[----:B--2---:R-:W-:-:S06]  /*07b0*/  ULEA UR6, UR7, UR6, 0x18 ;  /* 0x0000000607067291 */ /* 0x004fcc000f8ec0ff */
[----:B------:R-:W-:-:S07]  /*07c0*/  LEA R8, R3, UR6, 0x2 ;  /* 0x0000000603087c11 */ /* 0x000fce000f8e10ff */
.L_x_11:
[----:B0-----:R-:W-:-:S06]  /*07d0*/  IMAD.WIDE R4, R3, 0x4, R6 ;  /* 0x0000000403047825 */ /* 0x001fcc00078e0206 */
[----:B------:R-:W2:Y:S01]  /*07e0*/  LDG.E R5, desc[UR10][R4.64] ;  /* 0x0000000a04057981 */ /* 0x000ea2000c1e1900 */
[----:B------:R-:W-:Y:S01]  /*07f0*/  UIADD3 UR5, UPT, UPT, UR5, 0x1, URZ ;  /* 0x0000000105057890 */ /* 0x000fe2000fffe0ff */
[----:B------:R-:W-:-:S03]  /*0800*/  VIADD R3, R3, 0x1 ;  /* 0x0000000103037836 */ /* 0x000fc60000000000 */
[----:B------:R-:W-:Y:S01]  /*0810*/  UISETP.NE.AND UP1, UPT, UR5, URZ, UPT ;  /* 0x000000ff0500728c */ /* 0x000fe2000bf25270 */
[----:B--2---:R0:W-:Y:S02]  /*0820*/  STS [R8], R5 ;  /* 0x0000000508007388 */ /* 0x0041e40000000800 */
[----:B0-----:R-:W-:-:S06]  /*0830*/  IADD3 R8, PT, PT, R8, 0x4, RZ ;  /* 0x0000000408087810 */ /* 0x001fcc0007ffe0ff */
[----:B------:R-:W-:Y:S05]  /*0840*/  BRA.U UP1, `(.L_x_11) ;  /* 0xfffffffd01e07547 */ /* 0x000fea000b83ffff */
.L_x_6:
[----:B------:R-:W-:Y:S06]  /*0850*/  BAR.SYNC.DEFER_BLOCKING 0x0 ;  /* 0x0000000000007b1d */ /* 0x000fec0000010000 */
[----:B------:R-:W-:Y:S05]  /*0860*/  BRA.U !UP0, `(.L_x_12) ;  /* 0x0000000508fc7547 */ /* 0x000fea000b800000 */
[----:B------:R-:W-:Y:S01]  /*0870*/  UISETP.GE.U32.AND UP1, UPT, UR14, 0x10, UPT ;  /* 0x000000100e00788c */ /* 0x000fe2000bf26070 */
[----:B------:R-:W-:Y:S01]  /*0880*/  IMAD.MOV.U32 R3, RZ, RZ, RZ ;  /* 0x000000ffff037224 */ /* 0x000fe200078e00ff */
[----:B------:R-:W-:-:S04]  /*0890*/  ULOP3.LUT UR9, UR14, 0xf, URZ, 0xc0, !UPT ;  /* 0x0000000f0e097892 */ /* 0x000fc8000f8ec0ff */
[----:B------:R-:W-:-:S03]  /*08a0*/  UISETP.NE.AND UP0, UPT, UR9, URZ, UPT ;  /* 0x000000ff0900728c */ /* 0x000fc6000bf05270 */
[----:B------:R-:W-:Y:S08]  /*08b0*/  BRA.U !UP1, `(.L_x_13) ;  /* 0x0000000109d47547 */ /* 0x000ff0000b800000 */
[----:B------:R-:W2:Y:S01]  /*08c0*/  S2UR UR8, SR_CgaCtaId ;  /* 0x00000000000879c3 */ /* 0x000ea20000008800 */
[----:B------:R-:W3:Y:S01]  /*08d0*/  LDCU.64 UR6, c[0x0][0x388] ;  /* 0x00007100ff0677ac */ /* 0x000ee20008000a00 */
[----:B01----:R-:W-:Y:S01]  /*08e0*/  IMAD.MOV.U32 R7, RZ, RZ, R0 ;  /* 0x000000ffff077224 */ /* 0x003fe200078e0000 */
[----:B------:R-:W-:Y:S01]  /*08f0*/  UMOV UR5, 0x400 ;  /* 0x0000040000057882 */ /* 0x000fe20000000000 */
[----:B------:R-:W-:Y:S02]  /*0900*/  ULOP3.LUT UR12, UR14, 0x7ffffff0, URZ, 0xc0, !UPT ;  /* 0x7ffffff00e0c7892 */ /* 0x000fe4000f8ec0ff */
[----:B------:R-:W-:-:S04]  /*0910*/  UIADD3 UR5, UPT, UPT, UR5, 0x400, URZ ;  /* 0x0000040005057890 */ /* 0x000fc8000fffe0ff */
[----:B------:R-:W-:Y:S01]  /*0920*/  MOV R3, UR12 ;  /* 0x0000000c00037c02 */ /* 0x000fe20008000f00 */
[----:B---3--:R-:W-:-:S04]  /*0930*/  UIADD3 UR6, UP1, UPT, UR6, 0x20, URZ ;  /* 0x0000002006067890 */ /* 0x008fc8000ff3e0ff */
[----:B------:R-:W-:Y:S02]  /*0940*/  UIADD3.X UR7, UPT, UPT, URZ, UR7, URZ, UP1, !UPT ;  /* 0x00000007ff077290 */ /* 0x000fe40008ffe4ff */
[----:B--2---:R-:W-:Y:S02]  /*0950*/  ULEA UR5, UR8, UR5, 0x18 ;  /* 0x0000000508057291 */ /* 0x004fe4000f8ec0ff */
[----:B------:R-:W-:-:S04]  /*0960*/  UIADD3 UR8, UPT, UPT, -UR12, URZ, URZ ;  /* 0x000000ff0c087290 */ /* 0x000fc8000fffe1ff */
[----:B------:R-:W-:-:S05]  /*0970*/  LEA R4, R0, UR5, 0x2 ;  /* 0x0000000500047c11 */ /* 0x000fca000f8e10ff */
[----:B------:R-:W-:-:S07]  /*0980*/  VIADD R6, R4, 0x20 ;  /* 0x0000002004067836 */ /* 0x000fce0000000000 */
.L_x_14:
        /* <DEDUP_REMOVED lines=38> */
[----:B0-----:R-:W-:Y:S01]  /*0bf0*/  VIADD R6, R6, 0x40 ;  /* 0x0000004006067836 */ /* 0x001fe20000000000 */
[----:B------:R-:W-:Y:S06]  /*0c00*/  BRA.U UP1, `(.L_x_14) ;  /* 0xfffffffd01607547 */ /* 0x000fec000b83ffff */
.L_x_13:
[----:B------:R-:W-:Y:S05]  /*0c10*/  BRA.U !UP0, `(.L_x_12) ;  /* 0x0000000508107547 */ /* 0x000fea000b800000 */
[----:B------:R-:W-:Y:S02]  /*0c20*/  UISETP.GE.U32.AND UP0, UPT, UR9, 0x8, UPT ;  /* 0x000000080900788c */ /* 0x000fe4000bf06070 */
[----:B------:R-:W-:-:S04]  /*0c30*/  ULOP3.LUT UR7, UR14, 0x7, URZ, 0xc0, !UPT ;  /* 0x000000070e077892 */ /* 0x000fc8000f8ec0ff */
[----:B------:R-:W-:-:S03]  /*0c40*/  UISETP.NE.AND UP1, UPT, UR7, URZ, UPT ;  /* 0x000000ff0700728c */ /* 0x000fc6000bf25270 */
[----:B------:R-:W-:Y:S08]  /*0c50*/  BRA.U !UP0, `(.L_x_15) ;  /* 0x0000000108647547 */ /* 0x000ff0000b800000 */
[----:B------:R-:W2:Y:S01]  /*0c60*/  LDC.64 R4, c[0x0][0x388] ;  /* 0x0000e200ff047b82 */ /* 0x000ea20000000a00 */
[----:B01----:R-:W-:-:S05]  /*0c70*/  IADD3 R7, PT, PT, R0, R3, RZ ;  /* 0x0000000300077210 */ /* 0x003fca0007ffe0ff */
[----:B--2---:R-:W-:-:S05]  /*0c80*/  IMAD.WIDE R4, R7, 0x4, R4 ;  /* 0x0000000407047825 */ /* 0x004fca00078e0204 */
        /* <DEDUP_REMOVED lines=11> */
[----:B------:R-:W-:-:S04]  /*0d40*/  UIADD3 UR5, UPT, UPT, UR5, 0x400, URZ ;  /* 0x0000040005057890 */ /* 0x000fc8000fffe0ff */
        /* <DEDUP_REMOVED lines=10> */
.L_x_15:
[----:B------:R-:W-:Y:S05]  /*0df0*/  BRA.U !UP1, `(.L_x_12) ;  /* 0x0000000109987547 */ /* 0x000fea000b800000 */
[----:B------:R-:W-:Y:S02]  /*0e00*/  UISETP.GE.U32.AND UP0, UPT, UR7, 0x4, UPT ;  /* 0x000000040700788c */ /* 0x000fe4000bf06070 */
[----:B------:R-:W-:-:S04]  /*0e10*/  ULOP3.LUT UR5, UR14, 0x3, URZ, 0xc0, !UPT ;  /* 0x000000030e057892 */ /* 0x000fc8000f8ec0ff */
[----:B------:R-:W-:-:S03]  /*0e20*/  UISETP.NE.AND UP1, UPT, UR5, URZ, UPT ;  /* 0x000000ff0500728c */ /* 0x000fc6000bf25270 */
[----:B------:R-:W-:Y:S08]  /*0e30*/  BRA.U !UP0, `(.L_x_16) ;  /* 0x0000000108447547 */ /* 0x000ff0000b800000 */
[----:B------:R-:W3:Y:S01]  /*0e40*/  LDC.64 R4, c[0x0][0x388] ;  /* 0x0000e200ff047b82 */ /* 0x000ee20000000a00 */
[----:B012---:R-:W-:-:S05]  /*0e50*/  IADD3 R7, PT, PT, R0, R3, RZ ;  /* 0x0000000300077210 */ /* 0x007fca0007ffe0ff */
[----:B---3--:R-:W-:-:S05]  /*0e60*/  IMAD.WIDE R4, R7, 0x4, R4 ;  /* 0x0000000407047825 */ /* 0x008fca00078e0204 */
[----:B------:R-:W2:Y:S04]  /*0e70*/  LDG.E R6, desc[UR10][R4.64] ;  /* 0x0000000a04067981 */ /* 0x000ea8000c1e1900 */
[----:B------:R-:W3:Y:S04]  /*0e80*/  LDG.E R8, desc[UR10][R4.64+0x4] ;  /* 0x0000040a04087981 */ /* 0x000ee8000c1e1900 */
[----:B------:R-:W4:Y:S04]  /*0e90*/  LDG.E R10, desc[UR10][R4.64+0x8] ;  /* 0x0000080a040a7981 */ /* 0x000f28000c1e1900 */
        /* <DEDUP_REMOVED lines=10> */
[----:B-----5:R0:W-:Y:S02]  /*0f40*/  STS [R7+0xc], R12 ;  /* 0x00000c0c07007388 */ /* 0x0201e40000000800 */
.L_x_16:
[----:B------:R-:W-:Y:S05]  /*0f50*/  BRA.U !UP1, `(.L_x_12) ;  /* 0x0000000109407547 */ /* 0x000fea000b800000 */
[----:B------:R-:W3:Y:S01]  /*0f60*/  S2UR UR7, SR_CgaCtaId ;  /* 0x00000000000779c3 */ /* 0x000ee20000008800 */
[----:B------:R-:W-:Y:S01]  /*0f70*/  UMOV UR6, 0x400 ;  /* 0x0000040000067882 */ /* 0x000fe20000000000 */
[----:B012---:R-:W-:Y:S01]  /*0f80*/  IADD3 R7, PT, PT, R2, UR4, R3 ;  /* 0x0000000402077c10 */ /* 0x007fe2000fffe003 */
[----:B------:R-:W-:Y:S02]  /*0f90*/  UIADD3 UR6, UPT, UPT, UR6, 0x400, URZ ;  /* 0x0000040006067890 */ /* 0x000fe4000fffe0ff */
[----:B------:R-:W-:-:S03]  /*0fa0*/  UIADD3 UR5, UPT, UPT, -UR5, URZ, URZ ;  /* 0x000000ff05057290 */ /* 0x000fc6000fffe1ff */
[----:B------:R-:W0:Y:S01]  /*0fb0*/  LDC.64 R4, c[0x0][0x388] ;  /* 0x0000e200ff047b82 */ /* 0x000e220000000a00 */
[----:B---3--:R-:W-:-:S06]  /*0fc0*/  ULEA UR6, UR7, UR6, 0x18 ;  /* 0x0000000607067291 */ /* 0x008fcc000f8ec0ff */
[----:B------:R-:W-:-:S07]  /*0fd0*/  LEA R6, R7, UR6, 0x2 ;  /* 0x0000000607067c11 */ /* 0x000fce000f8e10ff */
.L_x_17:
[----:B0-----:R-:W-:-:S06]  /*0fe0*/  IMAD.WIDE R2, R7, 0x4, R4 ;  /* 0x0000000407027825 */ /* 0x001fcc00078e0204 */
[----:B------:R-:W2:Y:S01]  /*0ff0*/  LDG.E R3, desc[UR10][R2.64] ;  /* 0x0000000a02037981 */ /* 0x000ea2000c1e1900 */
[----:B------:R-:W-:Y:S01]  /*1000*/  UIADD3 UR5, UPT, UPT, UR5, 0x1, URZ ;  /* 0x0000000105057890 */ /* 0x000fe2000fffe0ff */
[----:B------:R-:W-:-:S03]  /*1010*/  IADD3 R7, PT, PT, R7, 0x1, RZ ;  /* 0x0000000107077810 */ /* 0x000fc60007ffe0ff */
[----:B------:R-:W-:Y:S01]  /*1020*/  UISETP.NE.AND UP0, UPT, UR5, URZ, UPT ;  /* 0x000000ff0500728c */ /* 0x000fe2000bf05270 */
[----:B--2---:R0:W-:Y:S02]  /*1030*/  STS [R6], R3 ;  /* 0x0000000306007388 */ /* 0x0041e40000000800 */
[----:B0-----:R-:W-:-:S06]  /*1040*/  VIADD R6, R6, 0x4 ;  /* 0x0000000406067836 */ /* 0x001fcc0000000000 */
[----:B------:R-:W-:Y:S05]  /*1050*/  BRA.U UP0, `(.L_x_17) ;  /* 0xfffffffd00e07547 */ /* 0x000fea000b83ffff */
.L_x_12:
[----:B------:R-:W-:Y:S01]  /*1060*/  BAR.SYNC.DEFER_BLOCKING 0x0 ;  /* 0x0000000000007b1d */ /* 0x000fe20000010000 */
[----:B------:R-:W-:-:S07]  /*1070*/  ISETP.GE.AND P0, PT, R0, UR14, PT ;  /* 0x0000000e00007c0c */ /* 0x000fce000bf06270 */
[----:B------:R-:W3:Y:S01]  /*1080*/  LDC.64 R2, c[0x0][0x390] ;  /* 0x0000e400ff027b82 */ /* 0x000ee20000000a00 */
[----:B------:R-:W-:Y:S05]  /*1090*/  BSSY.RECONVERGENT B0, `(.L_x_18) ;  /* 0x000002c000007945 */ /* 0x000fea0003800200 */
[----:B------:R-:W4:Y:S01]  /*10a0*/  @P0 S2R R5, SR_CgaCtaId ;  /* 0x0000000000050919 */ /* 0x000f220000008800 */
[----:B------:R-:W-:-:S04]  /*10b0*/  @P0 MOV R4, 0x400 ;  /* 0x0000040000040802 */ /* 0x000fc80000000f00 */
[----:B------:R-:W-:Y:S01]  /*10c0*/  @P0 IADD3 R4, PT, PT, R4, 0x800, RZ ;  /* 0x0000080004040810 */ /* 0x000fe20007ffe0ff */
[----:B---3--:R-:W-:-:S03]  /*10d0*/  IMAD.WIDE R2, R0, 0x4, R2 ;  /* 0x0000000400027825 */ /* 0x008fc600078e0202 */
[----:B----4-:R-:W-:-:S05]  /*10e0*/  @P0 LEA R5, R5, R4, 0x18 ;  /* 0x0000000405050211 */ /* 0x010fca00078ec0ff */
[----:B------:R-:W-:-:S06]  /*10f0*/  @P0 IMAD R5, R0, 0x4, R5 ;  /* 0x0000000400050824 */ /* 0x000fcc00078e0205 */
[----:B------:R-:W3:Y:S01]  /*1100*/  @P0 LDS R5, [R5] ;  /* 0x0000000005050984 */ /* 0x000ee20000000800 */
[----:B------:R-:W-:Y:S05]  /*1110*/  @P0 BRA `(.L_x_19) ;  /* 0x00000000008c0947 */ /* 0x000fea0003800000 */
[----:B------:R-:W4:Y:S01]  /*1120*/  S2UR UR5, SR_CgaCtaId ;  /* 0x00000000000579c3 */ /* 0x000f220000008800 */
[----:B------:R-:W-:Y:S02]  /*1130*/  UMOV UR4, 0x400 ;  /* 0x0000040000047882 */ /* 0x000fe40000000000 */
[----:B------:R-:W-:-:S04]  /*1140*/  UIADD3 UR6, UPT, UPT, UR4, 0x400, URZ ;  /* 0x0000040004067890 */ /* 0x000fc8000fffe0ff */
[----:B----4-:R-:W-:-:S06]  /*1150*/  ULEA UR6, UR5, UR6, 0x18 ;  /* 0x0000000605067291 */ /* 0x010fcc000f8ec0ff */
[----:B012---:R-:W-:Y:S01]  /*1160*/  LEA R7, R0, UR6, 0x2 ;  /* 0x0000000600077c11 */ /* 0x007fe2000f8e10ff */
[----:B------:R-:W-:Y:S02]  /*1170*/  ULEA UR6, UR5, UR4, 0x18 ;  /* 0x0000000405067291 */ /* 0x000fe4000f8ec0ff */
[----:B------:R-:W-:-:S03]  /*1180*/  UIADD3 UR4, UPT, UPT, UR4, 0x800, URZ ;  /* 0x0000080004047890 */ /* 0x000fc6000fffe0ff */
[----:B------:R-:W0:Y:S01]  /*1190*/  LDS R7, [R7] ;  /* 0x0000000007077984 */ /* 0x000e220000000800 */
[----:B------:R-:W-:Y:S01]  /*11a0*/  LEA R6, R0, UR6, 0x2 ;  /* 0x0000000600067c11 */ /* 0x000fe2000f8e10ff */
[----:B------:R-:W-:-:S05]  /*11b0*/  ULEA UR4, UR5, UR4, 0x18 ;  /* 0x0000000405047291 */ /* 0x000fca000f8ec0ff */
[----:B------:R-:W1:Y:S01]  /*11c0*/  LDS R6, [R6] ;  /* 0x0000000006067984 */ /* 0x000e620000000800 */
[----:B------:R-:W-:Y:S02]  /*11d0*/  LEA R0, R0, UR4, 0x2 ;  /* 0x0000000400007c11 */ /* 0x000fe4000f8e10ff */
[-C--:B0-----:R-:W-:Y:S02]  /*11e0*/  IABS R10, R7.reuse ;  /* 0x00000007000a7213 */ /* 0x081fe40000000000 */
[----:B------:R-:W-:Y:S02]  /*11f0*/  IABS R11, R7 ;  /* 0x00000007000b7213 */ /* 0x000fe40000000000 */
[----:B------:R-:W0:Y:S01]  /*1200*/  I2F.RP R8, R10 ;  /* 0x0000000a00087306 */ /* 0x000e220000209400 */
[----:B-1----:R-:W-:Y:S02]  /*1210*/  IABS R12, R6 ;  /* 0x00000006000c7213 */ /* 0x002fe40000000000 */
[----:B------:R-:W-:-:S05]  /*1220*/  ISETP.GE.AND P2, PT, R6, RZ, PT ;  /* 0x000000ff0600720c */ /* 0x000fca0003f46270 */
[----:B0-----:R-:W0:Y:S02]  /*1230*/  MUFU.RCP R8, R8 ;  /* 0x0000000800087308 */ /* 0x001e240000001000 */
[----:B0-----:R-:W-:Y:S01]  /*1240*/  IADD3 R4, PT, PT, R8, 0xffffffe, RZ ;  /* 0x0ffffffe08047810 */ /* 0x001fe20007ffe0ff */
[----:B------:R-:W-:-:S05]  /*1250*/  IMAD.MOV R8, RZ, RZ, -R11 ;  /* 0x000000ffff087224 */ /* 0x000fca00078e0a0b */
[----:B---3--:R0:W1:Y:S02]  /*1260*/  F2I.FTZ.U32.TRUNC.NTZ R5, R4 ;  /* 0x0000000400057305 */ /* 0x008064000021f000 */
[----:B0-----:R-:W-:Y:S02]  /*1270*/  HFMA2 R4, -RZ, RZ, 0, 0 ;  /* 0x00000000ff047431 */ /* 0x001fe400000001ff */
[----:B-1----:R-:W-:-:S04]  /*1280*/  IMAD.MOV R9, RZ, RZ, -R5 ;  /* 0x000000ffff097224 */ /* 0x002fc800078e0a05 */
[----:B------:R-:W-:-:S04]  /*1290*/  IMAD R9, R9, R10, RZ ;  /* 0x0000000a09097224 */ /* 0x000fc800078e02ff */
[----:B------:R-:W-:-:S06]  /*12a0*/  IMAD.HI.U32 R5, R5, R9, R4 ;  /* 0x0000000905057227 */ /* 0x000fcc00078e0004 */
[----:B------:R-:W-:-:S04]  /*12b0*/  IMAD.HI.U32 R5, R5, R12, RZ ;  /* 0x0000000c05057227 */ /* 0x000fc800078e00ff */
[----:B------:R-:W-:-:S05]  /*12c0*/  IMAD R5, R5, R8, R12 ;  /* 0x0000000805057224 */ /* 0x000fca00078e020c */
[----:B------:R-:W-:-:S13]  /*12d0*/  ISETP.GT.U32.AND P0, PT, R10, R5, PT ;  /* 0x000000050a00720c */ /* 0x000fda0003f04070 */
[----:B------:R-:W-:Y:S02]  /*12e0*/  @!P0 IADD3 R5, PT, PT, R5, -R10, RZ ;  /* 0x8000000a05058210 */ /* 0x000fe40007ffe0ff */
[----:B------:R-:W-:Y:S02]  /*12f0*/  ISETP.NE.AND P0, PT, R7, RZ, PT ;  /* 0x000000ff0700720c */ /* 0x000fe40003f05270 */
[----:B------:R-:W-:-:S13]  /*1300*/  ISETP.GT.U32.AND P1, PT, R10, R5, PT ;  /* 0x000000050a00720c */ /* 0x000fda0003f24070 */
[----:B------:R-:W-:-:S05]  /*1310*/  @!P1 IMAD.IADD R5, R5, 0x1, -R10 ;  /* 0x0000000105059824 */ /* 0x000fca00078e0a0a */
[----:B------:R-:W-:Y:S02]  /*1320*/  @!P2 IADD3 R5, PT, PT, -R5, RZ, RZ ;  /* 0x000000ff0505a210 */ /* 0x000fe40007ffe1ff */
[----:B------:R-:W-:-:S05]  /*1330*/  @!P0 LOP3.LUT R5, RZ, R7, RZ, 0x33, !PT ;  /* 0x00000007ff058212 */ /* 0x000fca00078e33ff */
[----:B------:R4:W-:Y:S02]  /*1340*/  STS [R0], R5 ;  /* 0x0000000500007388 */ /* 0x0009e40000000800 */
.L_x_19:
[----:B------:R-:W-:Y:S05]  /*1350*/  BSYNC.RECONVERGENT B0 ;  /* 0x0000000000007941 */ /* 0x000fea0003800200 */
.L_x_18:
[----:B---3--:R-:W-:Y:S01]  /*1360*/  STG.E desc[UR10][R2.64], R5 ;  /* 0x0000000502007986 */ /* 0x008fe2000c10190a */
[----:B------:R-:W-:Y:S05]  /*1370*/  EXIT ;  /* 0x000000000000794d */ /* 0x000fea0003800000 */
.L_x_20:
        /* <DEDUP_REMOVED lines=16> */
.L_x_71:


//--------------------- .text._Z11mult_sharedPiS_S_i --------------------------
	.section	.text._Z11mult_sharedPiS_S_i,"ax",@progbits
	.align	128
        .global         _Z11mult_sharedPiS_S_i
        .type           _Z11mult_sharedPiS_S_i,@function
        .size           _Z11mult_sharedPiS_S_i,(.L_x_72 - _Z11mult_sharedPiS_S_i)
        .other          _Z11mult_sharedPiS_S_i,@"STO_CUDA_ENTRY STV_DEFAULT"
_Z11mult_sharedPiS_S_i:
.text._Z11mult_sharedPiS_S_i:
        /* <DEDUP_REMOVED lines=27> */
.L_x_23:
        /* <DEDUP_REMOVED lines=40> */
.L_x_22:
        /* <DEDUP_REMOVED lines=18> */
[----:B------:R-:W-:Y:S01]  /*0550*/  IADD3 R3, PT, PT, R3, 0x8, RZ ;  /* 0x0000000803037810 */ /* 0x000fe20007ffe0ff */
        /* <DEDUP_REMOVED lines=10> */
.L_x_24:
[----:B------:R-:W-:Y:S05]  /*0600*/  BRA.U !UP2, `(.L_x_21) ;  /* 0x000000010a907547 */ /* 0x000fea000b800000 */
[----:B------:R-:W-:Y:S02]  /*0610*/  UISETP.GE.U32.AND UP1, UPT, UR7, 0x4, UPT ;  /* 0x000000040700788c */ /* 0x000fe4000bf26070 */
[----:B------:R-:W-:-:S04]  /*0620*/  ULOP3.LUT UR5, UR14, 0x3, URZ, 0xc0, !UPT ;  /* 0x000000030e057892 */ /* 0x000fc8000f8ec0ff */
[----:B------:R-:W-:-:S03]  /*0630*/  UISETP.NE.AND UP2, UPT, UR5, URZ, UPT ;  /* 0x000000ff0500728c */ /* 0x000fc6000bf45270 */
[----:B------:R-:W-:Y:S08]  /*0640*/  BRA.U !UP1, `(.L_x_25) ;  /* 0x0000000109407547 */ /* 0x000ff0000b800000 */
[----:B------:R-:W1:Y:S01]  /*0650*/  LDC.64 R4, c[0x0][0x380] ;  /* 0x0000e000ff047b82 */ /* 0x000e620000000a00 */
[----:B0-----:R-:W-:-:S04]  /*0660*/  IMAD.IADD R7, R0, 0x1, R3 ;  /* 0x0000000100077824 */ /* 0x001fc800078e0203 */
[----:B-1----:R-:W-:-:S05]  /*0670*/  IMAD.WIDE R4, R7, 0x4, R4 ;  /* 0x0000000407047825 */ /* 0x002fca00078e0204 */
[----:B------:R-:W2:Y:S04]  /*0680*/  LDG.E R6, desc[UR10][R4.64] ;  /* 0x0000000a04067981 */ /* 0x000ea8000c1e1900 */
[----:B------:R-:W3:Y:S04]  /*0690*/  LDG.E R8, desc[UR10][R4.64+0x4] ;  /* 0x0000040a04087981 */ /* 0x000ee8000c1e1900 */
[----:B------:R-:W4:Y:S04]  /*06a0*/  LDG.E R10, desc[UR10][R4.64+0x8] ;  /* 0x0000080a040a7981 */ /* 0x000f28000c1e1900 */
        /* <DEDUP_REMOVED lines=9> */
[----:B-----5:R1:W-:Y:S02]  /*0740*/  STS [R7+0xc], R12 ;  /* 0x00000c0c07007388 */ /* 0x0203e40000000800 */
.L_x_25:
        /* <DEDUP_REMOVED lines=8> */
.L_x_26:
        /* <DEDUP_REMOVED lines=8> */
.L_x_21:
        /* <DEDUP_REMOVED lines=9> */
[----:B01----:R-:W-:Y:S01]  /*08e0*/  MOV R7, R0 ;  /* 0x0000000000077202 */ /* 0x003fe20000000f00 */
[----:B------:R-:W-:Y:S01]  /*08f0*/  UMOV UR5, 0x400 ;  /* 0x0000040000057882 */ /* 0x000fe20000000000 */
[----:B------:R-:W-:Y:S02]  /*0900*/  ULOP3.LUT UR12, UR14, 0x7ffffff0, URZ, 0xc0, !UPT ;  /* 0x7ffffff00e0c7892 */ /* 0x000fe4000f8ec0ff */
[----:B------:R-:W-:-:S04]  /*0910*/  UIADD3 UR5, UPT, UPT, UR5, 0x400, URZ ;  /* 0x0000040005057890 */ /* 0x000fc8000fffe0ff */
[----:B------:R-:W-:Y:S01]  /*0920*/  IMAD.U32 R3, RZ, RZ, UR12 ;  /* 0x0000000cff037e24 */ /* 0x000fe2000f8e00ff */
[----:B---3--:R-:W-:-:S04]  /*0930*/  UIADD3 UR6, UP1, UPT, UR6, 0x20, URZ ;  /* 0x0000002006067890 */ /* 0x008fc8000ff3e0ff */
[----:B------:R-:W-:Y:S02]  /*0940*/  UIADD3.X UR7, UPT, UPT, URZ, UR7, URZ, UP1, !UPT ;  /* 0x00000007ff077290 */ /* 0x000fe40008ffe4ff */
[----:B--2---:R-:W-:Y:S02]  /*0950*/  ULEA UR5, UR8, UR5, 0x18 ;  /* 0x0000000508057291 */ /* 0x004fe4000f8ec0ff */
[----:B------:R-:W-:-:S04]  /*0960*/  UIADD3 UR8, UPT, UPT, -UR12, URZ, URZ ;  /* 0x000000ff0c087290 */ /* 0x000fc8000fffe1ff */
[----:B------:R-:W-:-:S04]  /*0970*/  LEA R4, R0, UR5, 0x2 ;  /* 0x0000000500047c11 */ /* 0x000fc8000f8e10ff */
[----:B------:R-:W-:-:S07]  /*0980*/  IADD3 R6, PT, PT, R4, 0x20, RZ ;  /* 0x0000002004067810 */ /* 0x000fce0007ffe0ff */
.L_x_29:
        /* <DEDUP_REMOVED lines=40> */
.L_x_28:
[----:B------:R-:W-:Y:S05]  /*0c10*/  BRA.U !UP0, `(.L_x_27) ;  /* 0x0000000508107547 */ /* 0x000fea000b800000 */
[----:B------:R-:W-:Y:S02]  /*0c20*/  UISETP.GE.U32.AND UP0, UPT, UR9, 0x8, UPT ;  /* 0x000000080900788c */ /* 0x000fe4000bf06070 */
[----:B------:R-:W-:-:S04]  /*0c30*/  ULOP3.LUT UR7, UR14, 0x7, URZ, 0xc0, !UPT ;  /* 0x000000070e077892 */ /* 0x000fc8000f8ec0ff */
[----:B------:R-:W-:-:S03]  /*0c40*/  UISETP.NE.AND UP1, UPT, UR7, URZ, UPT ;  /* 0x000000ff0700728c */ /* 0x000fc6000bf25270 */
[----:B------:R-:W-:Y:S08]  /*0c50*/  BRA.U !UP0, `(.L_x_30) ;  /* 0x0000000108647547 */ /* 0x000ff0000b800000 */
[----:B------:R-:W2:Y:S01]  /*0c60*/  LDC.64 R4, c[0x0][0x388] ;  /* 0x0000e200ff047b82 */ /* 0x000ea20000000a00 */
[----:B01----:R-:W-:-:S04]  /*0c70*/  IMAD.IADD R7, R0, 0x1, R3 ;  /* 0x0000000100077824 */ /* 0x003fc800078e0203 */
        /* <DEDUP_REMOVED lines=23> */
.L_x_30:
[----:B------:R-:W-:Y:S05]  /*0df0*/  BRA.U !UP1, `(.L_x_27) ;  /* 0x0000000109987547 */ /* 0x000fea000b800000 */
[----:B------:R-:W-:Y:S02]  /*0e00*/  UISETP.GE.U32.AND UP0, UPT, UR7, 0x4, UPT ;  /* 0x000000040700788c */ /* 0x000fe4000bf06070 */
[----:B------:R-:W-:-:S04]  /*0e10*/  ULOP3.LUT UR5, UR14, 0x3, URZ, 0xc0, !UPT ;  /* 0x000000030e057892 */ /* 0x000fc8000f8ec0ff */
[----:B------:R-:W-:-:S03]  /*0e20*/  UISETP.NE.AND UP1, UPT, UR5, URZ, UPT ;  /* 0x000000ff0500728c */ /* 0x000fc6000bf25270 */
[----:B------:R-:W-:Y:S08]  /*0e30*/  BRA.U !UP0, `(.L_x_31) ;  /* 0x0000000108447547 */ /* 0x000ff0000b800000 */
[----:B------:R-:W3:Y:S01]  /*0e40*/  LDC.64 R4, c[0x0][0x388] ;  /* 0x0000e200ff047b82 */ /* 0x000ee20000000a00 */
[----:B012---:R-:W-:-:S04]  /*0e50*/  IMAD.IADD R7, R0, 0x1, R3 ;  /* 0x0000000100077824 */ /* 0x007fc800078e0203 */
[----:B---3--:R-:W-:-:S05]  /*0e60*/  IMAD.WIDE R4, R7, 0x4, R4 ;  /* 0x0000000407047825 */ /* 0x008fca00078e0204 */
[----:B------:R-:W2:Y:S04]  /*0e70*/  LDG.E R6, desc[UR10][R4.64] ;  /* 0x0000000a04067981 */ /* 0x000ea8000c1e1900 */
[----:B------:R-:W3:Y:S04]  /*0e80*/  LDG.E R8, desc[UR10][R4.64+0x4] ;  /* 0x0000040a04087981 */ /* 0x000ee8000c1e1900 */
[----:B------:R-:W4:Y:S04]  /*0e90*/  LDG.E R10, desc[UR10][R4.64+0x8] ;  /* 0x0000080a040a7981 */ /* 0x000f28000c1e1900 */
        /* <DEDUP_REMOVED lines=10> */
[----:B-----5:R0:W-:Y:S02]  /*0f40*/  STS [R7+0xc], R12 ;  /* 0x00000c0c07007388 */ /* 0x0201e40000000800 */
.L_x_31:
        /* <DEDUP_REMOVED lines=9> */
.L_x_32:
        /* <DEDUP_REMOVED lines=8> */
.L_x_27:
[----:B------:R-:W-:Y:S01]  /*1060*/  BAR.SYNC.DEFER_BLOCKING 0x0 ;  /* 0x0000000000007b1d */ /* 0x000fe20000010000 */
[----:B------:R-:W-:-:S07]  /*1070*/  ISETP.GE.AND P0, PT, R0, UR14, PT ;  /* 0x0000000e00007c0c */ /* 0x000fce000bf06270 */
[----:B------:R-:W3:Y:S01]  /*1080*/  LDC.64 R2, c[0x0][0x390] ;  /* 0x0000e400ff027b82 */ /* 0x000ee20000000a00 */
[----:B------:R-:W-:Y:S05]  /*1090*/  BSSY.RECONVERGENT B0, `(.L_x_33) ;  /* 0x0000017000007945 */ /* 0x000fea0003800200 */
[----:B------:R-:W4:Y:S01]  /*10a0*/  @P0 S2R R5, SR_CgaCtaId ;  /* 0x0000000000050919 */ /* 0x000f220000008800 */
[----:B------:R-:W-:-:S05]  /*10b0*/  @P0 MOV R4, 0x400 ;  /* 0x0000040000040802 */ /* 0x000fca0000000f00 */
[----:B------:R-:W-:Y:S02]  /*10c0*/  @P0 VIADD R4, R4, 0x800 ;  /* 0x0000080004040836 */ /* 0x000fe40000000000 */
[----:B---3--:R-:W-:-:S03]  /*10d0*/  IMAD.WIDE R2, R0, 0x4, R2 ;  /* 0x0000000400027825 */ /* 0x008fc600078e0202 */
[----:B----4-:R-:W-:-:S04]  /*10e0*/  @P0 LEA R5, R5, R4, 0x18 ;  /* 0x0000000405050211 */ /* 0x010fc800078ec0ff */
[----:B------:R-:W-:-:S06]  /*10f0*/  @P0 LEA R5, R0, R5, 0x2 ;  /* 0x0000000500050211 */ /* 0x000fcc00078e10ff */
[----:B------:R-:W3:Y:S01]  /*1100*/  @P0 LDS R5, [R5] ;  /* 0x0000000005050984 */ /* 0x000ee20000000800 */
[----:B------:R-:W-:Y:S05]  /*1110*/  @P0 BRA `(.L_x_34) ;  /* 0x0000000000380947 */ /* 0x000fea0003800000 */
[----:B------:R-:W4:Y:S01]  /*1120*/  S2UR UR5, SR_CgaCtaId ;  /* 0x00000000000579c3 */ /* 0x000f220000008800 */
[----:B------:R-:W-:Y:S02]  /*1130*/  UMOV UR4, 0x400 ;  /* 0x0000040000047882 */ /* 0x000fe40000000000 */
[----:B------:R-:W-:-:S04]  /*1140*/  UIADD3 UR6, UPT, UPT, UR4, 0x400, URZ ;  /* 0x0000040004067890 */ /* 0x000fc8000fffe0ff */
[----:B----4-:R-:W-:Y:S02]  /*1150*/  ULEA UR6, UR5, UR6, 0x18 ;  /* 0x0000000605067291 */ /* 0x010fe4000f8ec0ff */
[----:B------:R-:W-:Y:S02]  /*1160*/  ULEA UR7, UR5, UR4, 0x18 ;  /* 0x0000000405077291 */ /* 0x000fe4000f8ec0ff */
[----:B------:R-:W-:Y:S02]  /*1170*/  UIADD3 UR4, UPT, UPT, UR4, 0x800, URZ ;  /* 0x0000080004047890 */ /* 0x000fe4000fffe0ff */
[C---:B------:R-:W-:Y:S02]  /*1180*/  LEA R4, R0.reuse, UR6, 0x2 ;  /* 0x0000000600047c11 */ /* 0x040fe4000f8e10ff */
[----:B012---:R-:W-:Y:S01]  /*1190*/  LEA R6, R0, UR7, 0x2 ;  /* 0x0000000700067c11 */ /* 0x007fe2000f8e10ff */
[----:B------:R-:W-:-:S03]  /*11a0*/  ULEA UR4, UR5, UR4, 0x18 ;  /* 0x0000000405047291 */ /* 0x000fc6000f8ec0ff */
[----:B------:R-:W-:Y:S03]  /*11b0*/  LDS R4, [R4] ;  /* 0x0000000004047984 */ /* 0x000fe60000000800 */
[----:B------:R-:W-:Y:S01]  /*11c0*/  LEA R0, R0, UR4, 0x2 ;  /* 0x0000000400007c11 */ /* 0x000fe2000f8e10ff */
[----:B---3--:R-:W0:Y:S02]  /*11d0*/  LDS R5, [R6] ;  /* 0x0000000006057984 */ /* 0x008e240000000800 */
[----:B0-----:R-:W-:-:S05]  /*11e0*/  IMAD R5, R5, R4, RZ ;  /* 0x0000000405057224 */ /* 0x001fca00078e02ff */
[----:B------:R4:W-:Y:S02]  /*11f0*/  STS [R0], R5 ;  /* 0x0000000500007388 */ /* 0x0009e40000000800 */
.L_x_34:
[----:B------:R-:W-:Y:S05]  /*1200*/  BSYNC.RECONVERGENT B0 ;  /* 0x0000000000007941 */ /* 0x000fea0003800200 */
.L_x_33:
[----:B---3--:R-:W-:Y:S01]  /*1210*/  STG.E desc[UR10][R2.64], R5 ;  /* 0x0000000502007986 */ /* 0x008fe2000c10190a */
[----:B------:R-:W-:Y:S05]  /*1220*/  EXIT ;  /* 0x000000000000794d */ /* 0x000fea0003800000 */
.L_x_35:
        /* <DEDUP_REMOVED lines=13> */
.L_x_72:


//--------------------- .text._Z10sub_sharedPiS_S_i --------------------------
	.section	.text._Z10sub_sharedPiS_S_i,"ax",@progbits
	.align	128
        .global         _Z10sub_sharedPiS_S_i
        .type           _Z10sub_sharedPiS_S_i,@function
        .size           _Z10sub_sharedPiS_S_i,(.L_x_73 - _Z10sub_sharedPiS_S_i)
        .other          _Z10sub_sharedPiS_S_i,@"STO_CUDA_ENTRY STV_DEFAULT"
_Z10sub_sharedPiS_S_i:
.text._Z10sub_sharedPiS_S_i:
        /* <DEDUP_REMOVED lines=27> */
.L_x_38:
        /* <DEDUP_REMOVED lines=40> */
.L_x_37:
        /* <DEDUP_REMOVED lines=29> */
.L_x_39:
        /* <DEDUP_REMOVED lines=21> */
.L_x_40:
        /* <DEDUP_REMOVED lines=8> */
.L_x_41:
        /* <DEDUP_REMOVED lines=8> */
.L_x_36:
[----:B------:R-:W-:Y:S06]  /*0850*/  BAR.SYNC.DEFER_BLOCKING 0x0 ;  /* 0x0000000000007b1d */ /* 0x000fec0000010000 */
[----:B------:R-:W-:Y:S05]  /*0860*/  BRA.U !UP0, `(.L_x_42) ;  /* 0x0000000508fc7547 */ /* 0x000fea000b800000 */
[----:B------:R-:W-:Y:S01]  /*0870*/  UISETP.GE.U32.AND UP1, UPT, UR14, 0x10, UPT ;  /* 0x000000100e00788c */ /* 0x000fe2000bf26070 */
[----:B------:R-:W-:Y:S01]  /*0880*/  HFMA2 R3, -RZ, RZ, 0, 0 ;  /* 0x00000000ff037431 */ /* 0x000fe200000001ff */
        /* <DEDUP_REMOVED lines=16> */
.L_x_44:
        /* <DEDUP_REMOVED lines=20> */
[----:B------:R-:W-:-:S03]  /*0ad0*/  IADD3 R7, PT, PT, R7, 0x10, RZ ;  /* 0x0000001007077810 */ /* 0x000fc60007ffe0ff */
        /* <DEDUP_REMOVED lines=19> */
.L_x_43:
        /* <DEDUP_REMOVED lines=30> */
.L_x_45:
        /* <DEDUP_REMOVED lines=22> */
.L_x_46:
        /* <DEDUP_REMOVED lines=9> */
.L_x_47:
        /* <DEDUP_REMOVED lines=8> */
.L_x_42:
        /* <DEDUP_REMOVED lines=24> */
[----:B0-----:R-:W-:-:S05]  /*11e0*/  IADD3 R5, PT, PT, R5, -R4, RZ ;  /* 0x8000000405057210 */ /* 0x001fca0007ffe0ff */
[----:B------:R4:W-:Y:S02]  /*11f0*/  STS [R0], R5 ;  /* 0x0000000500007388 */ /* 0x0009e40000000800 */
.L_x_49:
[----:B------:R-:W-:Y:S05]  /*1200*/  BSYNC.RECONVERGENT B0 ;  /* 0x0000000000007941 */ /* 0x000fea0003800200 */
.L_x_48:
[----:B---3--:R-:W-:Y:S01]  /*1210*/  STG.E desc[UR10][R2.64], R5 ;  /* 0x0000000502007986 */ /* 0x008fe2000c10190a */
[----:B------:R-:W-:Y:S05]  /*1220*/  EXIT ;  /* 0x000000000000794d */ /* 0x000fea0003800000 */
.L_x_50:
        /* <DEDUP_REMOVED lines=13> */
.L_x_73:


//--------------------- .text._Z10add_sharedPiS_S_i --------------------------
	.section	.text._Z10add_sharedPiS_S_i,"ax",@progbits
	.align	128
        .global         _Z10add_sharedPiS_S_i
        .type           _Z10add_sharedPiS_S_i,@function
        .size           _Z10add_sharedPiS_S_i,(.L_x_74 - _Z10add_sharedPiS_S_i)
        .other          _Z10add_sharedPiS_S_i,@"STO_CUDA_ENTRY STV_DEFAULT"
_Z10add_sharedPiS_S_i:
.text._Z10add_sharedPiS_S_i:
        /* <DEDUP_REMOVED lines=27> */
.L_x_53:
        /* <DEDUP_REMOVED lines=40> */
.L_x_52:
        /* <DEDUP_REMOVED lines=29> */
.L_x_54:
        /* <DEDUP_REMOVED lines=21> */
.L_x_55:
        /* <DEDUP_REMOVED lines=8> */
.L_x_56:
        /* <DEDUP_REMOVED lines=8> */
.L_x_51:
        /* <DEDUP_REMOVED lines=20> */
.L_x_59:
        /* <DEDUP_REMOVED lines=40> */
.L_x_58:
        /* <DEDUP_REMOVED lines=30> */
.L_x_60:
        /* <DEDUP_REMOVED lines=22> */
.L_x_61:
        /* <DEDUP_REMOVED lines=9> */
.L_x_62:
        /* <DEDUP_REMOVED lines=8> */
.L_x_57:
        /* <DEDUP_REMOVED lines=24> */
[----:B0-----:R-:W-:-:S05]  /*11e0*/  IADD3 R5, PT, PT, R5, R4, RZ ;  /* 0x0000000405057210 */ /* 0x001fca0007ffe0ff */
[----:B------:R4:W-:Y:S02]  /*11f0*/  STS [R0], R5 ;  /* 0x0000000500007388 */ /* 0x0009e40000000800 */
.L_x_64:
[----:B------:R-:W-:Y:S05]  /*1200*/  BSYNC.RECONVERGENT B0 ;  /* 0x0000000000007941 */ /* 0x000fea0003800200 */
.L_x_63:
[----:B---3--:R-:W-:Y:S01]  /*1210*/  STG.E desc[UR10][R2.64], R5 ;  /* 0x0000000502007986 */ /* 0x008fe2000c10190a */
[----:B------:R-:W-:Y:S05]  /*1220*/  EXIT ;  /* 0x000000000000794d */ /* 0x000fea0003800000 */
.L_x_65:
        /* <DEDUP_REMOVED lines=13> */
.L_x_74:


//--------------------- .text._Z3modPiS_S_i       --------------------------
	.section	.text._Z3modPiS_S_i,"ax",@progbits
	.align	128
        .global         _Z3modPiS_S_i
        .type           _Z3modPiS_S_i,@function
        .size           _Z3modPiS_S_i,(.L_x_75 - _Z3modPiS_S_i)
        .other          _Z3modPiS_S_i,@"STO_CUDA_ENTRY STV_DEFAULT"
_Z3modPiS_S_i:
.text._Z3modPiS_S_i:
        /* <DEDUP_REMOVED lines=8> */
[----:B------:R-:W0:Y:S01]  /*0080*/  LDC.64 R2, c[0x0][0x388] ;  /* 0x0000e200ff027b82 */ /* 0x000e220000000a00 */
[----:B------:R-:W1:Y:S07]  /*0090*/  LDCU.64 UR4, c[0x0][0x358] ;  /* 0x00006b00ff0477ac */ /* 0x000e6e0008000a00 */
[----:B------:R-:W2:Y:S01]  /*00a0*/  LDC.64 R4, c[0x0][0x380] ;  /* 0x0000e000ff047b82 */ /* 0x000ea20000000a00 */
[----:B0-----:R-:W-:-:S06]  /*00b0*/  IMAD.WIDE R2, R0, 0x4, R2 ;  /* 0x0000000400027825 */ /* 0x001fcc00078e0202 */
[----:B-1----:R-:W3:Y:S01]  /*00c0*/  LDG.E R2, desc[UR4][R2.64] ;  /* 0x0000000402027981 */ /* 0x002ee2000c1e1900 */
[----:B--2---:R-:W-:-:S05]  /*00d0*/  IMAD.WIDE R4, R0, 0x4, R4 ;  /* 0x0000000400047825 */ /* 0x004fca00078e0204 */
[----:B------:R0:W2:Y:S01]  /*00e0*/  LDG.E R8, desc[UR4][R4.64] ;  /* 0x0000000404087981 */ /* 0x0000a2000c1e1900 */
[-C--:B---3--:R-:W-:Y:S02]  /*00f0*/  IABS R10, R2.reuse ;  /* 0x00000002000a7213 */ /* 0x088fe40000000000 */
[----:B0-----:R-:W-:Y:S02]  /*0100*/  IABS R5, R2 ;  /* 0x0000000200057213 */ /* 0x001fe40000000000 */
[----:B------:R-:W0:Y:S01]  /*0110*/  I2F.RP R9, R10 ;  /* 0x0000000a00097306 */ /* 0x000e220000209400 */
[----:B--2---:R-:W-:Y:S02]  /*0120*/  IABS R4, R8 ;  /* 0x0000000800047213 */ /* 0x004fe40000000000 */
[----:B------:R-:W-:-:S05]  /*0130*/  ISETP.GE.AND P2, PT, R8, RZ, PT ;  /* 0x000000ff0800720c */ /* 0x000fca0003f46270 */
[----:B0-----:R-:W0:Y:S02]  /*0140*/  MUFU.RCP R9, R9 ;  /* 0x0000000900097308 */ /* 0x001e240000001000 */
[----:B0-----:R-:W-:-:S06]  /*0150*/  VIADD R6, R9, 0xffffffe ;  /* 0x0ffffffe09067836 */ /* 0x001fcc0000000000 */
[----:B------:R0:W1:Y:S02]  /*0160*/  F2I.FTZ.U32.TRUNC.NTZ R7, R6 ;  /* 0x0000000600077305 */ /* 0x000064000021f000 */
[----:B0-----:R-:W-:Y:S01]  /*0170*/  IMAD.MOV.U32 R6, RZ, RZ, RZ ;  /* 0x000000ffff067224 */ /* 0x001fe200078e00ff */
[----:B-1----:R-:W-:-:S05]  /*0180*/  IADD3 R3, PT, PT, RZ, -R7, RZ ;  /* 0x80000007ff037210 */ /* 0x002fca0007ffe0ff */
[----:B------:R-:W-:-:S04]  /*0190*/  IMAD R3, R3, R10, RZ ;  /* 0x0000000a03037224 */ /* 0x000fc800078e02ff */
[----:B------:R-:W-:Y:S01]  /*01a0*/  IMAD.HI.U32 R7, R7, R3, R6 ;  /* 0x0000000307077227 */ /* 0x000fe200078e0006 */
[----:B------:R-:W-:-:S05]  /*01b0*/  IADD3 R3, PT, PT, RZ, -R5, RZ ;  /* 0x80000005ff037210 */ /* 0x000fca0007ffe0ff */
[----:B------:R-:W-:-:S04]  /*01c0*/  IMAD.HI.U32 R7, R7, R4, RZ ;  /* 0x0000000407077227 */ /* 0x000fc800078e00ff */
[----:B------:R-:W-:Y:S02]  /*01d0*/  IMAD R7, R7, R3, R4 ;  /* 0x0000000307077224 */ /* 0x000fe400078e0204 */
[----:B------:R-:W0:Y:S03]  /*01e0*/  LDC.64 R4, c[0x0][0x390] ;  /* 0x0000e400ff047b82 */ /* 0x000e260000000a00 */
[----:B------:R-:W-:-:S13]  /*01f0*/  ISETP.GT.U32.AND P0, PT, R10, R7, PT ;  /* 0x000000070a00720c */ /* 0x000fda0003f04070 */
[----:B------:R-:W-:Y:S01]  /*0200*/  @!P0 IMAD.IADD R7, R7, 0x1, -R10 ;  /* 0x0000000107078824 */ /* 0x000fe200078e0a0a */
[----:B------:R-:W-:-:S04]  /*0210*/  ISETP.NE.AND P0, PT, R2, RZ, PT ;  /* 0x000000ff0200720c */ /* 0x000fc80003f05270 */
[----:B------:R-:W-:Y:S01]  /*0220*/  ISETP.GT.U32.AND P1, PT, R10, R7, PT ;  /* 0x000000070a00720c */ /* 0x000fe20003f24070 */
[----:B0-----:R-:W-:-:S12]  /*0230*/  IMAD.WIDE R4, R0, 0x4, R4 ;  /* 0x0000000400047825 */ /* 0x001fd800078e0204 */
[----:B------:R-:W-:-:S05]  /*0240*/  @!P1 IADD3 R7, PT, PT, R7, -R10, RZ ;  /* 0x8000000a07079210 */ /* 0x000fca0007ffe0ff */
[----:B------:R-:W-:Y:S01]  /*0250*/  @!P2 IMAD.MOV R7, RZ, RZ, -R7 ;  /* 0x000000ffff07a224 */ /* 0x000fe200078e0a07 */
[----:B------:R-:W-:-:S05]  /*0260*/  @!P0 LOP3.LUT R7, RZ, R2, RZ, 0x33, !PT ;  /* 0x00000002ff078212 */ /* 0x000fca00078e33ff */
[----:B------:R-:W-:Y:S01]  /*0270*/  STG.E desc[UR4][R4.64], R7 ;  /* 0x0000000704007986 */ /* 0x000fe2000c101904 */
[----:B------:R-:W-:Y:S05]  /*0280*/  EXIT ;  /* 0x000000000000794d */ /* 0x000fea0003800000 */
.L_x_66:
        /* <DEDUP_REMOVED lines=15> */
.L_x_75:


//--------------------- .text._Z4multPiS_S_i      --------------------------
	.section	.text._Z4multPiS_S_i,"ax",@progbits
	.align	128
        .global         _Z4multPiS_S_i
        .type           _Z4multPiS_S_i,@function
        .size           _Z4multPiS_S_i,(.L_x_76 - _Z4multPiS_S_i)
        .other          _Z4multPiS_S_i,@"STO_CUDA_ENTRY STV_DEFAULT"
_Z4multPiS_S_i:
.text._Z4multPiS_S_i:
        /* <DEDUP_REMOVED lines=10> */
[----:B------:R-:W2:Y:S08]  /*00a0*/  LDC.64 R4, c[0x0][0x388] ;  /* 0x0000e200ff047b82 */ /* 0x000eb00000000a00 */
[----:B------:R-:W3:Y:S01]  /*00b0*/  LDC.64 R6, c[0x0][0x390] ;  /* 0x0000e400ff067b82 */ /* 0x000ee20000000a00 */
[----:B0-----:R-:W-:-:S06]  /*00c0*/  IMAD.WIDE R2, R9, 0x4, R2 ;  /* 0x0000000409027825 */ /* 0x001fcc00078e0202 */
[----:B-1----:R-:W4:Y:S01]  /*00d0*/  LDG.E R2, desc[UR4][R2.64] ;  /* 0x0000000402027981 */ /* 0x002f22000c1e1900 */
[----:B--2---:R-:W-:-:S06]  /*00e0*/  IMAD.WIDE R4, R9, 0x4, R4 ;  /* 0x0000000409047825 */ /* 0x004fcc00078e0204 */
[----:B------:R-:W4:Y:S01]  /*00f0*/  LDG.E R5, desc[UR4][R4.64] ;  /* 0x0000000404057981 */ /* 0x000f22000c1e1900 */
[----:B---3--:R-:W-:-:S04]  /*0100*/  IMAD.WIDE R6, R9, 0x4, R6 ;  /* 0x0000000409067825 */ /* 0x008fc800078e0206 */
[----:B----4-:R-:W-:-:S05]  /*0110*/  IMAD R9, R2, R5, RZ ;  /* 0x0000000502097224 */ /* 0x010fca00078e02ff */
[----:B------:R-:W-:Y:S01]  /*0120*/  STG.E desc[UR4][R6.64], R9 ;  /* 0x0000000906007986 */ /* 0x000fe2000c101904 */
[----:B------:R-:W-:Y:S05]  /*0130*/  EXIT ;  /* 0x000000000000794d */ /* 0x000fea0003800000 */
.L_x_67:
        /* <DEDUP_REMOVED lines=12> */
.L_x_76:


//--------------------- .text._Z3subPiS_S_i       --------------------------
	.section	.text._Z3subPiS_S_i,"ax",@progbits
	.align	128
        .global         _Z3subPiS_S_i
        .type           _Z3subPiS_S_i,@function
        .size           _Z3subPiS_S_i,(.L_x_77 - _Z3subPiS_S_i)
        .other          _Z3subPiS_S_i,@"STO_CUDA_ENTRY STV_DEFAULT"
_Z3subPiS_S_i:
.text._Z3subPiS_S_i:
        /* <DEDUP_REMOVED lines=16> */
[----:B---3--:R-:W-:Y:S01]  /*0100*/  IMAD.WIDE R6, R9, 0x4, R6 ;  /* 0x0000000409067825 */ /* 0x008fe200078e0206 */
[----:B----4-:R-:W-:-:S05]  /*0110*/  IADD3 R9, PT, PT, R2, -R5, RZ ;  /* 0x8000000502097210 */ /* 0x010fca0007ffe0ff */
[----:B------:R-:W-:Y:S01]  /*0120*/  STG.E desc[UR4][R6.64], R9 ;  /* 0x0000000906007986 */ /* 0x000fe2000c101904 */
[----:B------:R-:W-:Y:S05]  /*0130*/  EXIT ;  /* 0x000000000000794d */ /* 0x000fea0003800000 */
.L_x_68:
        /* <DEDUP_REMOVED lines=12> */
.L_x_77:


//--------------------- .text._Z3addPiS_S_i       --------------------------
	.section	.text._Z3addPiS_S_i,"ax",@progbits
	.align	128
        .global         _Z3addPiS_S_i
        .type           _Z3addPiS_S_i,@function
        .size           _Z3addPiS_S_i,(.L_x_78 - _Z3addPiS_S_i)
        .other          _Z3addPiS_S_i,@"STO_CUDA_ENTRY STV_DEFAULT"
_Z3addPiS_S_i:
.text._Z3addPiS_S_i:
        /* <DEDUP_REMOVED lines=17> */
[----:B----4-:R-:W-:-:S05]  /*0110*/  IADD3 R9, PT, PT, R2, R5, RZ ;  /* 0x0000000502097210 */ /* 0x010fca0007ffe0ff */
[----:B------:R-:W-:Y:S01]  /*0120*/  STG.E desc[UR4][R6.64], R9 ;  /* 0x0000000906007986 */ /* 0x000fe2000c101904 */
[----:B------:R-:W-:Y:S05]  /*0130*/  EXIT ;  /* 0x000000000000794d */ /* 0x000fea0003800000 */
.L_x_69:
        /* <DEDUP_REMOVED lines=12> */
.L_x_78:


//--------------------- .nv.shared.reserved.0     --------------------------
	.section	.nv.shared.reserved.0,"aw",@nobits
	.weak		__nv_reservedSMEM_offset_0_alias
	.size		__nv_reservedSMEM_offset_0_alias, 0, 64
	.other		__nv_reservedSMEM_offset_0_alias,@"STO_CUDA_RESERVED_SHARED STV_DEFAULT"
__nv_reservedSMEM_offset_0_alias:
	.zero		0
	.zero		64


//--------------------- .nv.shared._Z10mod_sharedPiS_S_i --------------------------
	.section	.nv.shared._Z10mod_sharedPiS_S_i,"aw",@nobits
	.sectionflags	@""
	.align	4
.nv.shared._Z10mod_sharedPiS_S_i:
	.zero		4096


//--------------------- .nv.shared._Z11mult_sharedPiS_S_i --------------------------
	.section	.nv.shared._Z11mult_sharedPiS_S_i,"aw",@nobits
	.sectionflags	@""
	.align	4
.nv.shared._Z11mult_sharedPiS_S_i:
	.zero		4096


//--------------------- .nv.shared._Z10sub_sharedPiS_S_i --------------------------
	.section	.nv.shared._Z10sub_sharedPiS_S_i,"aw",@nobits
	.sectionflags	@""
	.align	4
.nv.shared._Z10sub_sharedPiS_S_i:
	.zero		4096


//--------------------- .nv.shared._Z10add_sharedPiS_S_i --------------------------
	.section	.nv.shared._Z10add_sharedPiS_S_i,"aw",@nobits
	.sectionflags	@""
	.align	4
.nv.shared._Z10add_sharedPiS_S_i:
	.zero		4096


//--------------------- .nv.constant0._Z13caesar_cipherPcS_ii --------------------------
	.section	.nv.constant0._Z13caesar_cipherPcS_ii,"a",@progbits
	.sectionflags	@""
	.align	4
.nv.constant0._Z13caesar_cipherPcS_ii:
	.zero		920


//--------------------- .nv.constant0._Z10mod_sharedPiS_S_i --------------------------
	.section	.nv.constant0._Z10mod_sharedPiS_S_i,"a",@progbits
	.sectionflags	@""
	.align	4
.nv.constant0._Z10mod_sharedPiS_S_i:
	.zero		924


//--------------------- .nv.constant0._Z11mult_sharedPiS_S_i --------------------------
	.section	.nv.constant0._Z11mult_sharedPiS_S_i,"a",@progbits
	.sectionflags	@""
	.align	4
.nv.constant0._Z11mult_sharedPiS_S_i:
	.zero		924


//--------------------- .nv.constant0._Z10sub_sharedPiS_S_i --------------------------
	.section	.nv.constant0._Z10sub_sharedPiS_S_i,"a",@progbits
	.sectionflags	@""
	.align	4
.nv.constant0._Z10sub_sharedPiS_S_i:
	.zero		924


//--------------------- .nv.constant0._Z10add_sharedPiS_S_i --------------------------
	.section	.nv.constant0._Z10add_sharedPiS_S_i,"a",@progbits
	.sectionflags	@""
	.align	4
.nv.constant0._Z10add_sharedPiS_S_i:
	.zero		924


//--------------------- .nv.constant0._Z3modPiS_S_i --------------------------
	.section	.nv.constant0._Z3modPiS_S_i,"a",@progbits
	.sectionflags	@""
	.align	4
.nv.constant0._Z3modPiS_S_i:
	.zero		924


//--------------------- .nv.constant0._Z4multPiS_S_i --------------------------
	.section	.nv.constant0._Z4multPiS_S_i,"a",@progbits
	.sectionflags	@""
	.align	4
.nv.constant0._Z4multPiS_S_i:
	.zero		924


//--------------------- .nv.constant0._Z3subPiS_S_i --------------------------
	.section	.nv.constant0._Z3subPiS_S_i,"a",@progbits
	.sectionflags	@""
	.align	4
.nv.constant0._Z3subPiS_S_i:
	.zero		924


//--------------------- .nv.constant0._Z3addPiS_S_i --------------------------
	.section	.nv.constant0._Z3addPiS_S_i,"a",@progbits
	.sectionflags	@""
	.align	4
.nv.constant0._Z3addPiS_S_i:
	.zero		924


//--------------------- SYMBOLS --------------------------

	.type		.nv.reservedSmem.offset0,@object
	.size		.nv.reservedSmem.offset0,0x4
	.type		.nv.reservedSmem.cap,@object
	.size		.nv.reservedSmem.cap,0x4
